// auto-generated by cutlass_sweep.gemm — config: {"arch": "sm_100", "cluster_m": 2, "cluster_n": 1, "dtype": "e4m3", "dtype_b": "e4m3", "layout": "nt", "stages": 0, "tile_k": 128, "tile_m": 64, "tile_n": 256}
#include "cutlass/cutlass.h"
#include "cutlass/gemm/collective/collective_builder.hpp"
#include "cutlass/gemm/device/gemm_universal_adapter.h"
#include "cutlass/gemm/kernel/gemm_universal.hpp"
#include "cutlass/epilogue/collective/collective_builder.hpp"

using ElemA = cutlass::float_e4m3_t;
using ElemB = cutlass::float_e4m3_t;
using ElemCD = cutlass::float_e4m3_t;
using Acc  = float;
using TileShape    = cute::Shape<cute::_64, cute::_256, cute::_128>;
using ClusterShape = cute::Shape<cute::_2, cute::_1, cute::_1>;

using CollectiveEpilogue = typename cutlass::epilogue::collective::CollectiveBuilder<
    cutlass::arch::Sm100, cutlass::arch::OpClassTensorOp,
    TileShape, ClusterShape,
    cutlass::epilogue::collective::EpilogueTileAuto,
    Acc, Acc,
    ElemCD, cutlass::layout::RowMajor, 128 / cutlass::sizeof_bits<ElemCD>::value,
    ElemCD, cutlass::layout::RowMajor, 128 / cutlass::sizeof_bits<ElemCD>::value,
    cutlass::epilogue::collective::EpilogueScheduleAuto
  >::CollectiveOp;

using CollectiveMainloop = typename cutlass::gemm::collective::CollectiveBuilder<
    cutlass::arch::Sm100, cutlass::arch::OpClassTensorOp,
    ElemA, cutlass::layout::RowMajor, 128 / cutlass::sizeof_bits<ElemA>::value,
    ElemB, cutlass::layout::ColumnMajor, 128 / cutlass::sizeof_bits<ElemB>::value,
    Acc,
    TileShape, ClusterShape,
    cutlass::gemm::collective::StageCountAutoCarveout<static_cast<int>(sizeof(typename CollectiveEpilogue::SharedStorage))>,
    cutlass::gemm::collective::KernelScheduleAuto
  >::CollectiveOp;

using GemmKernel = cutlass::gemm::kernel::GemmUniversal<
    cute::Shape<int,int,int,int>,
    CollectiveMainloop,
    CollectiveEpilogue
>;
using Gemm = cutlass::gemm::device::GemmUniversalAdapter<GemmKernel>;

// Force the device kernel symbol into the cubin without needing a host main.
auto* _anchor = &cutlass::device_kernel<GemmKernel>;


// ===== COMPILED SASS (sm_100a) =====

	.target	sm_100a

	.elftype	@"ET_EXEC"


//--------------------- .note.nv.tkinfo           --------------------------
	.section	.note.nv.tkinfo,"",@"SHT_NOTE"
	.sectionflags	@"SHF_NOTE_NV_TKINFO"
	.tkinfo
        /*0018*/ 	.word	0x00000002
        /*0030*/ 	.string	""
        /*0030*/ 	.string	"ptxas"
        /*0030*/ 	.string	"Cuda compilation tools, release 13.0, V13.0.88"
        /*0030*/ 	.string	"Build cuda_13.0.r13.0/compiler.36424714_0"
        /*0030*/ 	.string	"-arch sm_100a -m 64 "



//--------------------- .note.nv.cuinfo           --------------------------
	.section	.note.nv.cuinfo,"",@"SHT_NOTE"
	.sectionflags	@"SHF_NOTE_NV_CUINFO"
        /*0018*/ 	.short	0x0002
        /*001a*/ 	.short	0x0064
        /*001c*/ 	.short	0x0082
	.zero		2


//--------------------- .nv.info                  --------------------------
	.section	.nv.info,"",@"SHT_CUDA_INFO"
	.align	4


	//----- nvinfo : EIATTR_REGCOUNT
	.align		4
        /*0000*/ 	.byte	0x04, 0x2f
        /*0002*/ 	.short	(.L_20 - .L_19)
	.align		4
.L_19:
        /*0004*/ 	.word	index@(_ZN7cutlass13device_kernelINS_4gemm6kernel13GemmUniversalIN4cute5tupleIJiiiiEEENS1_10collective13CollectiveMmaINS1_35MainloopSm100TmaUmmaWarpSpecializedILi5ELi2ELi4ENS5_IJNS4_1CILi2EEENSA_ILi1EEESC_EEEEENS5_IJNSA_ILi64EEENSA_ILi256EEENSA_ILi128EEEEEENS_12float_e4m3_tENS5_IJlSC_lEEESJ_SK_NS4_8TiledMMAINS4_8MMA_AtomIJNS4_10MMA_TraitsINS4_19SM100_MMA_F8F6F4_SSEJSJ_SJ_fSF_SG_NS4_17integral_constantINS4_4UMMA5MajorELSR_0EEESS_NSP_INSQ_7ScaleInELST_0EEESU_EEEEEENS4_6LayoutINS5_IJSC_SC_SC_EEENS5_IJNSA_ILi0EEESZ_SZ_EEEEENS5_IJNS4_10UnderscoreES12_S12_EEEEENS4_13SM90_TMA_LOADENS4_14ComposedLayoutINS4_7SwizzleILi3ELi4ELi3EEENS4_18smem_ptr_flag_bitsILi8EEENSX_INS5_IJNSA_ILi8EEESH_EEENS5_IJSH_SC_EEEEEEEvNS4_8identityENS4_23SM90_TMA_LOAD_MULTICASTES1F_vS1G_EENS_8epilogue10collective18CollectiveEpilogueINS1J_23Sm100TmaWarpSpecializedILi4ELi2ELi32ELb0ELb0EEEJSI_NS5_IJNSX_ISF_SC_EES1O_EEESJ_SK_SJ_SK_NS1J_6fusion15FusionCallbacksIS1N_NS1Q_17LinearCombinationISJ_fSJ_fLNS_15FloatRoundStyleE2EEESI_S1P_JEEENS4_5SM1004TMEM4LOAD26SM100_TMEM_LOAD_16dp32b32xES15_NS16_INS17_ILi2ELi4ELi3EEES1A_NSX_INS5_IJS1B_SF_EEENS5_IJSF_SC_EEEEEEENS4_39AutoVectorizingCopyWithAssumedAlignmentILi128EEENS4_14SM90_TMA_STOREES24_S26_S26_EEEvvEEEEvNT_6ParamsE)
        /*0008*/ 	.word	0x00000075


	//----- nvinfo : EIATTR_FRAME_SIZE
	.align		4
.L_20:
        /*000c*/ 	.byte	0x04, 0x11
        /*000e*/ 	.short	(.L_22 - .L_21)
	.align		4
.L_21:
        /*0010*/ 	.word	index@($__internal_2_$__cuda_sm10x_tcgen05_guardrail_trap_unallocated_columns_being_dealloced)
        /*0014*/ 	.word	0x00000000


	//----- nvinfo : EIATTR_FRAME_SIZE
	.align		4
.L_22:
        /*0018*/ 	.byte	0x04, 0x11
        /*001a*/ 	.short	(.L_24 - .L_23)
	.align		4
.L_23:
        /*001c*/ 	.word	index@($__internal_1_$__cuda_sm10x_tcgen05_guardrail_trap_phase_invalid_during_alloc)
        /*0020*/ 	.word	0x00000000


	//----- nvinfo : EIATTR_FRAME_SIZE
	.align		4
.L_24:
        /*0024*/ 	.byte	0x04, 0x11
        /*0026*/ 	.short	(.L_26 - .L_25)
	.align		4
.L_25:
        /*0028*/ 	.word	index@($__internal_0_$__cuda_sm10x_tcgen05_guardrail_trap_col_being_dealloced_not_returned_by_alloc)
        /*002c*/ 	.word	0x00000000


	//----- nvinfo : EIATTR_FRAME_SIZE
	.align		4
.L_26:
        /*0030*/ 	.byte	0x04, 0x11
        /*0032*/ 	.short	(.L_28 - .L_27)
	.align		4
.L_27:
        /*0034*/ 	.word	index@(_ZN7cutlass13device_kernelINS_4gemm6kernel13GemmUniversalIN4cute5tupleIJiiiiEEENS1_10collective13CollectiveMmaINS1_35MainloopSm100TmaUmmaWarpSpecializedILi5ELi2ELi4ENS5_IJNS4_1CILi2EEENSA_ILi1EEESC_EEEEENS5_IJNSA_ILi64EEENSA_ILi256EEENSA_ILi128EEEEEENS_12float_e4m3_tENS5_IJlSC_lEEESJ_SK_NS4_8TiledMMAINS4_8MMA_AtomIJNS4_10MMA_TraitsINS4_19SM100_MMA_F8F6F4_SSEJSJ_SJ_fSF_SG_NS4_17integral_constantINS4_4UMMA5MajorELSR_0EEESS_NSP_INSQ_7ScaleInELST_0EEESU_EEEEEENS4_6LayoutINS5_IJSC_SC_SC_EEENS5_IJNSA_ILi0EEESZ_SZ_EEEEENS5_IJNS4_10UnderscoreES12_S12_EEEEENS4_13SM90_TMA_LOADENS4_14ComposedLayoutINS4_7SwizzleILi3ELi4ELi3EEENS4_18smem_ptr_flag_bitsILi8EEENSX_INS5_IJNSA_ILi8EEESH_EEENS5_IJSH_SC_EEEEEEEvNS4_8identityENS4_23SM90_TMA_LOAD_MULTICASTES1F_vS1G_EENS_8epilogue10collective18CollectiveEpilogueINS1J_23Sm100TmaWarpSpecializedILi4ELi2ELi32ELb0ELb0EEEJSI_NS5_IJNSX_ISF_SC_EES1O_EEESJ_SK_SJ_SK_NS1J_6fusion15FusionCallbacksIS1N_NS1Q_17LinearCombinationISJ_fSJ_fLNS_15FloatRoundStyleE2EEESI_S1P_JEEENS4_5SM1004TMEM4LOAD26SM100_TMEM_LOAD_16dp32b32xES15_NS16_INS17_ILi2ELi4ELi3EEES1A_NSX_INS5_IJS1B_SF_EEENS5_IJSF_SC_EEEEEEENS4_39AutoVectorizingCopyWithAssumedAlignmentILi128EEENS4_14SM90_TMA_STOREES24_S26_S26_EEEvvEEEEvNT_6ParamsE)
        /*0038*/ 	.word	0x00000000


	//----- nvinfo : EIATTR_MIN_STACK_SIZE
	.align		4
.L_28:
        /*003c*/ 	.byte	0x04, 0x12
        /*003e*/ 	.short	(.L_30 - .L_29)
	.align		4
.L_29:
        /*0040*/ 	.word	index@(_ZN7cutlass13device_kernelINS_4gemm6kernel13GemmUniversalIN4cute5tupleIJiiiiEEENS1_10collective13CollectiveMmaINS1_35MainloopSm100TmaUmmaWarpSpecializedILi5ELi2ELi4ENS5_IJNS4_1CILi2EEENSA_ILi1EEESC_EEEEENS5_IJNSA_ILi64EEENSA_ILi256EEENSA_ILi128EEEEEENS_12float_e4m3_tENS5_IJlSC_lEEESJ_SK_NS4_8TiledMMAINS4_8MMA_AtomIJNS4_10MMA_TraitsINS4_19SM100_MMA_F8F6F4_SSEJSJ_SJ_fSF_SG_NS4_17integral_constantINS4_4UMMA5MajorELSR_0EEESS_NSP_INSQ_7ScaleInELST_0EEESU_EEEEEENS4_6LayoutINS5_IJSC_SC_SC_EEENS5_IJNSA_ILi0EEESZ_SZ_EEEEENS5_IJNS4_10UnderscoreES12_S12_EEEEENS4_13SM90_TMA_LOADENS4_14ComposedLayoutINS4_7SwizzleILi3ELi4ELi3EEENS4_18smem_ptr_flag_bitsILi8EEENSX_INS5_IJNSA_ILi8EEESH_EEENS5_IJSH_SC_EEEEEEEvNS4_8identityENS4_23SM90_TMA_LOAD_MULTICASTES1F_vS1G_EENS_8epilogue10collective18CollectiveEpilogueINS1J_23Sm100TmaWarpSpecializedILi4ELi2ELi32ELb0ELb0EEEJSI_NS5_IJNSX_ISF_SC_EES1O_EEESJ_SK_SJ_SK_NS1J_6fusion15FusionCallbacksIS1N_NS1Q_17LinearCombinationISJ_fSJ_fLNS_15FloatRoundStyleE2EEESI_S1P_JEEENS4_5SM1004TMEM4LOAD26SM100_TMEM_LOAD_16dp32b32xES15_NS16_INS17_ILi2ELi4ELi3EEES1A_NSX_INS5_IJS1B_SF_EEENS5_IJSF_SC_EEEEEEENS4_39AutoVectorizingCopyWithAssumedAlignmentILi128EEENS4_14SM90_TMA_STOREES24_S26_S26_EEEvvEEEEvNT_6ParamsE)
        /*0044*/ 	.word	0x00000000
.L_30:


//--------------------- .nv.compat                --------------------------
	.section	.nv.compat,"",@"SHT_CUDA_COMPAT_INFO"
	.align	4
        /*0000*/ 	.byte	0x02, 0x09, 0x01, 0x00, 0x02, 0x02, 0x02, 0x00, 0x02, 0x05, 0x05, 0x00, 0x03, 0x07, 0x01, 0x01
        /*0010*/ 	.byte	0x02, 0x03, 0x01, 0x00, 0x02, 0x06, 0x01, 0x00, 0x04, 0x0b, 0x08, 0x00, 0x09, 0x00, 0x00, 0x00
        /*0020*/ 	.byte	0x00, 0x00, 0x00, 0x00


//--------------------- .nv.info._ZN7cutlass13device_kernelINS_4gemm6kernel13GemmUniversalIN4cute5tupleIJiiiiEEENS1_10collective13CollectiveMmaINS1_35MainloopSm100TmaUmmaWarpSpecializedILi5ELi2ELi4ENS5_IJNS4_1CILi2EEENSA_ILi1EEESC_EEEEENS5_IJNSA_ILi64EEENSA_ILi256EEENSA_ILi128EEEEEENS_12float_e4m3_tENS5_IJlSC_lEEESJ_SK_NS4_8TiledMMAINS4_8MMA_AtomIJNS4_10MMA_TraitsINS4_19SM100_MMA_F8F6F4_SSEJSJ_SJ_fSF_SG_NS4_17integral_constantINS4_4UMMA5MajorELSR_0EEESS_NSP_INSQ_7ScaleInELST_0EEESU_EEEEEENS4_6LayoutINS5_IJSC_SC_SC_EEENS5_IJNSA_ILi0EEESZ_SZ_EEEEENS5_IJNS4_10UnderscoreES12_S12_EEEEENS4_13SM90_TMA_LOADENS4_14ComposedLayoutINS4_7SwizzleILi3ELi4ELi3EEENS4_18smem_ptr_flag_bitsILi8EEENSX_INS5_IJNSA_ILi8EEESH_EEENS5_IJSH_SC_EEEEEEEvNS4_8identityENS4_23SM90_TMA_LOAD_MULTICASTES1F_vS1G_EENS_8epilogue10collective18CollectiveEpilogueINS1J_23Sm100TmaWarpSpecializedILi4ELi2ELi32ELb0ELb0EEEJSI_NS5_IJNSX_ISF_SC_EES1O_EEESJ_SK_SJ_SK_NS1J_6fusion15FusionCallbacksIS1N_NS1Q_17LinearCombinationISJ_fSJ_fLNS_15FloatRoundStyleE2EEESI_S1P_JEEENS4_5SM1004TMEM4LOAD26SM100_TMEM_LOAD_16dp32b32xES15_NS16_INS17_ILi2ELi4ELi3EEES1A_NSX_INS5_IJS1B_SF_EEENS5_IJSF_SC_EEEEEEENS4_39AutoVectorizingCopyWithAssumedAlignmentILi128EEENS4_14SM90_TMA_STOREES24_S26_S26_EEEvvEEEEvNT_6ParamsE --------------------------
	.section	.nv.info._ZN7cutlass13device_kernelINS_4gemm6kernel13GemmUniversalIN4cute5tupleIJiiiiEEENS1_10collective13CollectiveMmaINS1_35MainloopSm100TmaUmmaWarpSpecializedILi5ELi2ELi4ENS5_IJNS4_1CILi2EEENSA_ILi1EEESC_EEEEENS5_IJNSA_ILi64EEENSA_ILi256EEENSA_ILi128EEEEEENS_12float_e4m3_tENS5_IJlSC_lEEESJ_SK_NS4_8TiledMMAINS4_8MMA_AtomIJNS4_10MMA_TraitsINS4_19SM100_MMA_F8F6F4_SSEJSJ_SJ_fSF_SG_NS4_17integral_constantINS4_4UMMA5MajorELSR_0EEESS_NSP_INSQ_7ScaleInELST_0EEESU_EEEEEENS4_6LayoutINS5_IJSC_SC_SC_EEENS5_IJNSA_ILi0EEESZ_SZ_EEEEENS5_IJNS4_10UnderscoreES12_S12_EEEEENS4_13SM90_TMA_LOADENS4_14ComposedLayoutINS4_7SwizzleILi3ELi4ELi3EEENS4_18smem_ptr_flag_bitsILi8EEENSX_INS5_IJNSA_ILi8EEESH_EEENS5_IJSH_SC_EEEEEEEvNS4_8identityENS4_23SM90_TMA_LOAD_MULTICASTES1F_vS1G_EENS_8epilogue10collective18CollectiveEpilogueINS1J_23Sm100TmaWarpSpecializedILi4ELi2ELi32ELb0ELb0EEEJSI_NS5_IJNSX_ISF_SC_EES1O_EEESJ_SK_SJ_SK_NS1J_6fusion15FusionCallbacksIS1N_NS1Q_17LinearCombinationISJ_fSJ_fLNS_15FloatRoundStyleE2EEESI_S1P_JEEENS4_5SM1004TMEM4LOAD26SM100_TMEM_LOAD_16dp32b32xES15_NS16_INS17_ILi2ELi4ELi3EEES1A_NSX_INS5_IJS1B_SF_EEENS5_IJSF_SC_EEEEEEENS4_39AutoVectorizingCopyWithAssumedAlignmentILi128EEENS4_14SM90_TMA_STOREES24_S26_S26_EEEvvEEEEvNT_6ParamsE,"",@"SHT_CUDA_INFO"
	.sectionflags	@""
	.align	4


	//----- nvinfo : EIATTR_CUDA_API_VERSION
	.align		4
        /*0000*/ 	.byte	0x04, 0x37
        /*0002*/ 	.short	(.L_32 - .L_31)
.L_31:
        /*0004*/ 	.word	0x00000082


	//----- nvinfo : EIATTR_KPARAM_INFO
	.align		4
.L_32:
        /*0008*/ 	.byte	0x04, 0x17
        /*000a*/ 	.short	(.L_34 - .L_33)
.L_33:
        /*000c*/ 	.word	0x00000000
        /*0010*/ 	.short	0x0000
        /*0012*/ 	.short	0x0000
        /*0014*/ 	.byte	0x00, 0xf0, 0x01, 0x20


	//----- nvinfo : EIATTR_AT_ENTRY_FRAGMENTS
	.align		4
.L_34:
        /*0018*/ 	.byte	0x04, 0x4f
        /*001a*/ 	.short	(.L_36 - .L_35)


	//   ....[0]....
.L_35:
        /*001c*/ 	.word	0x00000006


	//----- nvinfo : EIATTR_RESERVED_SMEM_USED
	.align		4
.L_36:
        /*0020*/ 	.byte	0x01, 0x41
	.zero		2


	//----- nvinfo : EIATTR_SPARSE_MMA_MASK
	.align		4
        /*0024*/ 	.byte	0x03, 0x50
        /*0026*/ 	.short	0x0000


	//----- nvinfo : EIATTR_TCGEN05_1CTA_USED
	.align		4
        /*0028*/ 	.byte	0x01, 0x51
	.zero		2


	//----- nvinfo : EIATTR_MAXREG_COUNT
	.align		4
        /*002c*/ 	.byte	0x03, 0x1b
        /*002e*/ 	.short	0x00ff


	//----- nvinfo : EIATTR_NUM_BARRIERS
	.align		4
        /*0030*/ 	.byte	0x02, 0x4c
        /*0032*/ 	.byte	0x07
	.zero		1


	//----- nvinfo : EIATTR_EXTERNS
	.align		4
        /*0034*/ 	.byte	0x04, 0x0f
        /*0036*/ 	.short	(.L_38 - .L_37)


	//   ....[0]....
	.align		4
.L_37:
        /*0038*/ 	.word	index@(__assertfail)


	//----- nvinfo : EIATTR_MERCURY_ISA_VERSION
	.align		4
.L_38:
        /*003c*/ 	.byte	0x03, 0x5f
        /*003e*/ 	.short	0x0101


	//----- nvinfo : EIATTR_INT_WARP_WIDE_INSTR_OFFSETS
	.align		4
        /*0040*/ 	.byte	0x04, 0x31
        /*0042*/ 	.short	(.L_40 - .L_39)


	//   ....[0]....
.L_39:
        /*0044*/ 	.word	0x00003d70


	//   ....[1]....
        /*0048*/ 	.word	0x00003d90


	//   ....[2]....
        /*004c*/ 	.word	0x00003dc0


	//   ....[3]....
        /*0050*/ 	.word	0x000049d0


	//   ....[4]....
        /*0054*/ 	.word	0x00004a30


	//   ....[5]....
        /*0058*/ 	.word	0x00004b10


	//   ....[6]....
        /*005c*/ 	.word	0x00004b90


	//   ....[7]....
        /*0060*/ 	.word	0x00004c80


	//   ....[8]....
        /*0064*/ 	.word	0x00004d10


	//   ....[9]....
        /*0068*/ 	.word	0x00004e00


	//   ....[10]....
        /*006c*/ 	.word	0x00004eb0


	//----- nvinfo : EIATTR_COOP_GROUP_MASK_REGIDS
	.align		4
.L_40:
        /*0070*/ 	.byte	0x04, 0x29
        /*0072*/ 	.short	(.L_42 - .L_41)


	//   ....[0]....
.L_41:
        /*0074*/ 	.word	0xffffffff


	//   ....[1]....
        /*0078*/ 	.word	0xffffffff


	//   ....[2]....
        /*007c*/ 	.word	0xffffffff


	//   ....[3]....
        /*0080*/ 	.word	0xffffffff


	//   ....[4]....
        /*0084*/ 	.word	0xffffffff


	//   ....[5]....
        /*0088*/ 	.word	0xffffffff


	//   ....[6]....
        /*008c*/ 	.word	0xffffffff


	//   ....[7]....
        /*0090*/ 	.word	0xffffffff


	//   ....[8]....
        /*0094*/ 	.word	0xffffffff


	//   ....[9]....
        /*0098*/ 	.word	0xffffffff


	//   ....[10]....
        /*009c*/ 	.word	0xffffffff


	//   ....[11]....
        /*00a0*/ 	.word	0xffffffff


	//   ....[12]....
        /*00a4*/ 	.word	0xffffffff


	//   ....[13]....
        /*00a8*/ 	.word	0xffffffff


	//----- nvinfo : EIATTR_COOP_GROUP_INSTR_OFFSETS
	.align		4
.L_42:
        /*00ac*/ 	.byte	0x04, 0x28
        /*00ae*/ 	.short	(.L_44 - .L_43)


	//   ....[0]....
.L_43:
        /*00b0*/ 	.word	0x00000080


	//   ....[1]....
        /*00b4*/ 	.word	0x000004f0


	//   ....[2]....
        /*00b8*/ 	.word	0x000006b0


	//   ....[3]....
        /*00bc*/ 	.word	0x00000850


	//   ....[4]....
        /*00c0*/ 	.word	0x00000950


	//   ....[5]....
        /*00c4*/ 	.word	0x00000ac0


	//   ....[6]....
        /*00c8*/ 	.word	0x00000c60


	//   ....[7]....
        /*00cc*/ 	.word	0x00000e10


	//   ....[8]....
        /*00d0*/ 	.word	0x00001ff0


	//   ....[9]....
        /*00d4*/ 	.word	0x00002f60


	//   ....[10]....
        /*00d8*/ 	.word	0x00003170


	//   ....[11]....
        /*00dc*/ 	.word	0x000031a0


	//   ....[12]....
        /*00e0*/ 	.word	0x00003c50


	//   ....[13]....
        /*00e4*/ 	.word	0x00003e80


	//----- nvinfo : EIATTR_VRC_CTA_INIT_COUNT
	.align		4
.L_44:
        /*00e8*/ 	.byte	0x02, 0x4a
        /*00ea*/ 	.byte	0x80
	.zero		1


	//----- nvinfo : EIATTR_SYSCALL_OFFSETS
	.align		4
        /*00ec*/ 	.byte	0x04, 0x46
        /*00ee*/ 	.short	(.L_46 - .L_45)


	//   ....[0]....
.L_45:
        /*00f0*/ 	.word	0x00005b40


	//   ....[1]....
        /*00f4*/ 	.word	0x00005c80


	//   ....[2]....
        /*00f8*/ 	.word	0x000064b0


	//   ....[3]....
        /*00fc*/ 	.word	0x00007240


	//   ....[4]....
        /*0100*/ 	.word	0x00007f90


	//   ....[5]....
        /*0104*/ 	.word	0x00008d10


	//----- nvinfo : EIATTR_MBARRIER_INSTR_OFFSETS
	.align		4
.L_46:
        /*0108*/ 	.byte	0x04, 0x39
        /*010a*/ 	.short	(.L_48 - .L_47)


	//   ....[0]....
.L_47:
        /*010c*/ 	.word	0x00000600
        /*0110*/ 	.word	0x000000ff
        /*0114*/ 	.word	0x00000000
        /*0118*/ 	.short	0x0100
        /*011a*/ 	.byte	0x04
	.zero		1


	//   ....[1]....
        /*011c*/ 	.word	0x00000610
        /*0120*/ 	.word	0x000000ff
        /*0124*/ 	.word	0x00000028
        /*0128*/ 	.short	0x0100
        /*012a*/ 	.byte	0x04
	.zero		1


	//   ....[2]....
        /*012c*/ 	.word	0x00000620
        /*0130*/ 	.word	0x000000ff
        /*0134*/ 	.word	0x00000008
        /*0138*/ 	.short	0x0100
        /*013a*/ 	.byte	0x04
	.zero		1


	//   ....[3]....
        /*013c*/ 	.word	0x00000630
        /*0140*/ 	.word	0x000000ff
        /*0144*/ 	.word	0x00000030
        /*0148*/ 	.short	0x0100
        /*014a*/ 	.byte	0x04
	.zero		1


	//   ....[4]....
        /*014c*/ 	.word	0x00000640
        /*0150*/ 	.word	0x000000ff
        /*0154*/ 	.word	0x00000010
        /*0158*/ 	.short	0x0100
        /*015a*/ 	.byte	0x04
	.zero		1


	//   ....[5]....
        /*015c*/ 	.word	0x00000650
        /*0160*/ 	.word	0x000000ff
        /*0164*/ 	.word	0x00000038
        /*0168*/ 	.short	0x0100
        /*016a*/ 	.byte	0x04
	.zero		1


	//   ....[6]....
        /*016c*/ 	.word	0x00000660
        /*0170*/ 	.word	0x000000ff
        /*0174*/ 	.word	0x00000018
        /*0178*/ 	.short	0x0100
        /*017a*/ 	.byte	0x04
	.zero		1


	//   ....[7]....
        /*017c*/ 	.word	0x00000670
        /*0180*/ 	.word	0x000000ff
        /*0184*/ 	.word	0x00000040
        /*0188*/ 	.short	0x0100
        /*018a*/ 	.byte	0x04
	.zero		1


	//   ....[8]....
        /*018c*/ 	.word	0x00000680
        /*0190*/ 	.word	0x000000ff
        /*0194*/ 	.word	0x00000020
        /*0198*/ 	.short	0x0100
        /*019a*/ 	.byte	0x04
	.zero		1


	//   ....[9]....
        /*019c*/ 	.word	0x00000690
        /*01a0*/ 	.word	0x000000ff
        /*01a4*/ 	.word	0x00000048
        /*01a8*/ 	.short	0x0100
        /*01aa*/ 	.byte	0x04
	.zero		1


	//   ....[10]....
        /*01ac*/ 	.word	0x000007c0
        /*01b0*/ 	.word	0x000000ff
        /*01b4*/ 	.word	0x00000050
        /*01b8*/ 	.short	0x0100
        /*01ba*/ 	.byte	0x04
	.zero		1


	//   ....[11]....
        /*01bc*/ 	.word	0x000007d0
        /*01c0*/ 	.word	0x000000ff
        /*01c4*/ 	.word	0x00000070
        /*01c8*/ 	.short	0x0100
        /*01ca*/ 	.byte	0x04
	.zero		1


	//   ....[12]....
        /*01cc*/ 	.word	0x000007e0
        /*01d0*/ 	.word	0x000000ff
        /*01d4*/ 	.word	0x00000058
        /*01d8*/ 	.short	0x0100
        /*01da*/ 	.byte	0x04
	.zero		1


	//   ....[13]....
        /*01dc*/ 	.word	0x000007f0
        /*01e0*/ 	.word	0x000000ff
        /*01e4*/ 	.word	0x00000078
        /*01e8*/ 	.short	0x0100
        /*01ea*/ 	.byte	0x04
	.zero		1


	//   ....[14]....
        /*01ec*/ 	.word	0x00000800
        /*01f0*/ 	.word	0x000000ff
        /*01f4*/ 	.word	0x00000060
        /*01f8*/ 	.short	0x0100
        /*01fa*/ 	.byte	0x04
	.zero		1


	//   ....[15]....
        /*01fc*/ 	.word	0x00000810
        /*0200*/ 	.word	0x000000ff
        /*0204*/ 	.word	0x00000080
        /*0208*/ 	.short	0x0100
        /*020a*/ 	.byte	0x04
	.zero		1


	//   ....[16]....
        /*020c*/ 	.word	0x00000820
        /*0210*/ 	.word	0x000000ff
        /*0214*/ 	.word	0x00000068
        /*0218*/ 	.short	0x0100
        /*021a*/ 	.byte	0x04
	.zero		1


	//   ....[17]....
        /*021c*/ 	.word	0x00000830
        /*0220*/ 	.word	0x000000ff
        /*0224*/ 	.word	0x00000088
        /*0228*/ 	.short	0x0100
        /*022a*/ 	.byte	0x04
	.zero		1


	//   ....[18]....
        /*022c*/ 	.word	0x00000920
        /*0230*/ 	.word	0x000000ff
        /*0234*/ 	.word	0x00000090
        /*0238*/ 	.short	0x0100
        /*023a*/ 	.byte	0x06
	.zero		1


	//   ....[19]....
        /*023c*/ 	.word	0x00000930
        /*0240*/ 	.word	0x000000ff
        /*0244*/ 	.word	0x00000098
        /*0248*/ 	.short	0x0100
        /*024a*/ 	.byte	0x06
	.zero		1


	//   ....[20]....
        /*024c*/ 	.word	0x00000a70
        /*0250*/ 	.word	0x000000ff
        /*0254*/ 	.word	0x000000a0
        /*0258*/ 	.short	0x0100
        /*025a*/ 	.byte	0x06
	.zero		1


	//   ....[21]....
        /*025c*/ 	.word	0x00000a80
        /*0260*/ 	.word	0x000000ff
        /*0264*/ 	.word	0x000000b0
        /*0268*/ 	.short	0x0100
        /*026a*/ 	.byte	0x06
	.zero		1


	//   ....[22]....
        /*026c*/ 	.word	0x00000a90
        /*0270*/ 	.word	0x000000ff
        /*0274*/ 	.word	0x000000a8
        /*0278*/ 	.short	0x0100
        /*027a*/ 	.byte	0x06
	.zero		1


	//   ....[23]....
        /*027c*/ 	.word	0x00000aa0
        /*0280*/ 	.word	0x000000ff
        /*0284*/ 	.word	0x000000b8
        /*0288*/ 	.short	0x0100
        /*028a*/ 	.byte	0x06
	.zero		1


	//   ....[24]....
        /*028c*/ 	.word	0x00000bd0
        /*0290*/ 	.word	0x000000ff
        /*0294*/ 	.word	0x000000c0
        /*0298*/ 	.short	0x0100
        /*029a*/ 	.byte	0x04
	.zero		1


	//   ....[25]....
        /*029c*/ 	.word	0x00000be0
        /*02a0*/ 	.word	0x000000ff
        /*02a4*/ 	.word	0x000000e0
        /*02a8*/ 	.short	0x0100
        /*02aa*/ 	.byte	0x04
	.zero		1


	//   ....[26]....
        /*02ac*/ 	.word	0x00000bf0
        /*02b0*/ 	.word	0x000000ff
        /*02b4*/ 	.word	0x000000c8
        /*02b8*/ 	.short	0x0100
        /*02ba*/ 	.byte	0x04
	.zero		1


	//   ....[27]....
        /*02bc*/ 	.word	0x00000c00
        /*02c0*/ 	.word	0x000000ff
        /*02c4*/ 	.word	0x000000e8
        /*02c8*/ 	.short	0x0100
        /*02ca*/ 	.byte	0x04
	.zero		1


	//   ....[28]....
        /*02cc*/ 	.word	0x00000c10
        /*02d0*/ 	.word	0x000000ff
        /*02d4*/ 	.word	0x000000d0
        /*02d8*/ 	.short	0x0100
        /*02da*/ 	.byte	0x04
	.zero		1


	//   ....[29]....
        /*02dc*/ 	.word	0x00000c20
        /*02e0*/ 	.word	0x000000ff
        /*02e4*/ 	.word	0x000000f0
        /*02e8*/ 	.short	0x0100
        /*02ea*/ 	.byte	0x04
	.zero		1


	//   ....[30]....
        /*02ec*/ 	.word	0x00000c30
        /*02f0*/ 	.word	0x000000ff
        /*02f4*/ 	.word	0x000000d8
        /*02f8*/ 	.short	0x0100
        /*02fa*/ 	.byte	0x04
	.zero		1


	//   ....[31]....
        /*02fc*/ 	.word	0x00000c40
        /*0300*/ 	.word	0x000000ff
        /*0304*/ 	.word	0x000000f8
        /*0308*/ 	.short	0x0100
        /*030a*/ 	.byte	0x04
	.zero		1


	//   ....[32]....
        /*030c*/ 	.word	0x00000d30
        /*0310*/ 	.word	0x000000ff
        /*0314*/ 	.word	0x00000100
        /*0318*/ 	.short	0x0100
        /*031a*/ 	.byte	0x04
	.zero		1


	//   ....[33]....
        /*031c*/ 	.word	0x00000d40
        /*0320*/ 	.word	0x000000ff
        /*0324*/ 	.word	0x00000110
        /*0328*/ 	.short	0x0100
        /*032a*/ 	.byte	0x04
	.zero		1


	//   ....[34]....
        /*032c*/ 	.word	0x00000d50
        /*0330*/ 	.word	0x000000ff
        /*0334*/ 	.word	0x00000108
        /*0338*/ 	.short	0x0100
        /*033a*/ 	.byte	0x04
	.zero		1


	//   ....[35]....
        /*033c*/ 	.word	0x00000d60
        /*0340*/ 	.word	0x000000ff
        /*0344*/ 	.word	0x00000118
        /*0348*/ 	.short	0x0100
        /*034a*/ 	.byte	0x04
	.zero		1


	//   ....[36]....
        /*034c*/ 	.word	0x000018a0
        /*0350*/ 	.word	0x00000000
        /*0354*/ 	.word	0x00000110
        /*0358*/ 	.short	0x010a
        /*035a*/ 	.byte	0xff
	.zero		1


	//   ....[37]....
        /*035c*/ 	.word	0x000018c0
        /*0360*/ 	.word	0x00000000
        /*0364*/ 	.word	0x00000100
        /*0368*/ 	.short	0x0101
        /*036a*/ 	.byte	0xff
	.zero		1


	//   ....[38]....
        /*036c*/ 	.word	0x00001980
        /*0370*/ 	.word	0x000000ff
        /*0374*/ 	.word	0x00000028
        /*0378*/ 	.short	0x010a
        /*037a*/ 	.byte	0x04
	.zero		1


	//   ....[39]....
        /*037c*/ 	.word	0x00001a00
        /*0380*/ 	.word	0x000000ff
        /*0384*/ 	.word	0x00000028
        /*0388*/ 	.short	0x010a
        /*038a*/ 	.byte	0x21
	.zero		1


	//   ....[40]....
        /*038c*/ 	.word	0x00001b90
        /*0390*/ 	.word	0x000000ff
        /*0394*/ 	.word	0x00000028
        /*0398*/ 	.short	0x010a
        /*039a*/ 	.byte	0x08
	.zero		1


	//   ....[41]....
        /*039c*/ 	.word	0x00001cb0
        /*03a0*/ 	.word	0x000000ff
        /*03a4*/ 	.word	0x00000098
        /*03a8*/ 	.short	0x0101
        /*03aa*/ 	.byte	0x07
	.zero		1


	//   ....[42]....
        /*03ac*/ 	.word	0x00001cd0
        /*03b0*/ 	.word	0x000000ff
        /*03b4*/ 	.word	0x00000028
        /*03b8*/ 	.short	0x010a
        /*03ba*/ 	.byte	0x04
	.zero		1


	//   ....[43]....
        /*03bc*/ 	.word	0x00001d50
        /*03c0*/ 	.word	0x000000ff
        /*03c4*/ 	.word	0x00000028
        /*03c8*/ 	.short	0x010a
        /*03ca*/ 	.byte	0x09
	.zero		1


	//   ....[44]....
        /*03cc*/ 	.word	0x00001ef0
        /*03d0*/ 	.word	0x000000ff
        /*03d4*/ 	.word	0x00000028
        /*03d8*/ 	.short	0x010a
        /*03da*/ 	.byte	0x06
	.zero		1


	//   ....[45]....
        /*03dc*/ 	.word	0x00002020
        /*03e0*/ 	.word	0x00000003
        /*03e4*/ 	.word	0x000000a0
        /*03e8*/ 	.short	0x010a
        /*03ea*/ 	.byte	0xff
	.zero		1


	//   ....[46]....
        /*03ec*/ 	.word	0x00002170
        /*03f0*/ 	.word	0x00000000
        /*03f4*/ 	.word	0x00000000
        /*03f8*/ 	.short	0x0101
        /*03fa*/ 	.byte	0xff
	.zero		1


	//   ....[47]....
        /*03fc*/ 	.word	0x00002720
        /*0400*/ 	.word	0x000000ff
        /*0404*/ 	.word	0x00000000
        /*0408*/ 	.short	0x010a
        /*040a*/ 	.byte	0x04
	.zero		1


	//   ....[48]....
        /*040c*/ 	.word	0x000027b0
        /*0410*/ 	.word	0x000000ff
        /*0414*/ 	.word	0x00000000
        /*0418*/ 	.short	0x010a
        /*041a*/ 	.byte	0x05
	.zero		1


	//   ....[49]....
        /*041c*/ 	.word	0x00002840
        /*0420*/ 	.word	0x000000ff
        /*0424*/ 	.word	0x00000000
        /*0428*/ 	.short	0x010a
        /*042a*/ 	.byte	0x05
	.zero		1


	//   ....[50]....
        /*042c*/ 	.word	0x000028d0
        /*0430*/ 	.word	0x000000ff
        /*0434*/ 	.word	0x00000000
        /*0438*/ 	.short	0x010a
        /*043a*/ 	.byte	0x05
	.zero		1


	//   ....[51]....
        /*043c*/ 	.word	0x00002970
        /*0440*/ 	.word	0x00000000
        /*0444*/ 	.word	0x00000000
        /*0448*/ 	.short	0x010a
        /*044a*/ 	.byte	0xff
	.zero		1


	//   ....[52]....
        /*044c*/ 	.word	0x00002ab0
        /*0450*/ 	.word	0x00000002
        /*0454*/ 	.word	0x00000100
        /*0458*/ 	.short	0x010a
        /*045a*/ 	.byte	0xff
	.zero		1


	//   ....[53]....
        /*045c*/ 	.word	0x00002b10
        /*0460*/ 	.word	0x00000004
        /*0464*/ 	.word	0x00000000
        /*0468*/ 	.short	0x0101
        /*046a*/ 	.byte	0xff
	.zero		1


	//   ....[54]....
        /*046c*/ 	.word	0x00002b30
        /*0470*/ 	.word	0x000000ff
        /*0474*/ 	.word	0x000000b0
        /*0478*/ 	.short	0x010a
        /*047a*/ 	.byte	0x04
	.zero		1


	//   ....[55]....
        /*047c*/ 	.word	0x00002c50
        /*0480*/ 	.word	0x00000002
        /*0484*/ 	.word	0x000000a0
        /*0488*/ 	.short	0x010a
        /*048a*/ 	.byte	0xff
	.zero		1


	//   ....[56]....
        /*048c*/ 	.word	0x00002d60
        /*0490*/ 	.word	0x00000002
        /*0494*/ 	.word	0x00000000
        /*0498*/ 	.short	0x0101
        /*049a*/ 	.byte	0xff
	.zero		1


	//   ....[57]....
        /*049c*/ 	.word	0x00002df0
        /*04a0*/ 	.word	0x000000ff
        /*04a4*/ 	.word	0x000000b0
        /*04a8*/ 	.short	0x0106
        /*04aa*/ 	.byte	0x04
	.zero		1


	//   ....[58]....
        /*04ac*/ 	.word	0x00002e10
        /*04b0*/ 	.word	0x000000ff
        /*04b4*/ 	.word	0x000000b0
        /*04b8*/ 	.short	0x010a
        /*04ba*/ 	.byte	0x04
	.zero		1


	//   ....[59]....
        /*04bc*/ 	.word	0x00002ea0
        /*04c0*/ 	.word	0x000000ff
        /*04c4*/ 	.word	0x000000b0
        /*04c8*/ 	.short	0x0106
        /*04ca*/ 	.byte	0x07
	.zero		1


	//   ....[60]....
        /*04cc*/ 	.word	0x00002ee0
        /*04d0*/ 	.word	0x00000000
        /*04d4*/ 	.word	0x000000b0
        /*04d8*/ 	.short	0x010a
        /*04da*/ 	.byte	0xff
	.zero		1


	//   ....[61]....
        /*04dc*/ 	.word	0x00003440
        /*04e0*/ 	.word	0x00000000
        /*04e4*/ 	.word	0x000000a0
        /*04e8*/ 	.short	0x010a
        /*04ea*/ 	.byte	0xff
	.zero		1


	//   ....[62]....
        /*04ec*/ 	.word	0x00003540
        /*04f0*/ 	.word	0x00000003
        /*04f4*/ 	.word	0x00000000
        /*04f8*/ 	.short	0x0101
        /*04fa*/ 	.byte	0xff
	.zero		1


	//   ....[63]....
        /*04fc*/ 	.word	0x00003550
        /*0500*/ 	.word	0x000000ff
        /*0504*/ 	.word	0x00000000
        /*0508*/ 	.short	0x010a
        /*050a*/ 	.byte	0x04
	.zero		1


	//   ....[64]....
        /*050c*/ 	.word	0x000035d0
        /*0510*/ 	.word	0x000000ff
        /*0514*/ 	.word	0x000000e0
        /*0518*/ 	.short	0x010a
        /*051a*/ 	.byte	0x1f
	.zero		1


	//   ....[65]....
        /*051c*/ 	.word	0x000036b0
        /*0520*/ 	.word	0x000000ff
        /*0524*/ 	.word	0x00000000
        /*0528*/ 	.short	0x010a
        /*052a*/ 	.byte	0x05
	.zero		1


	//   ....[66]....
        /*052c*/ 	.word	0x000037f0
        /*0530*/ 	.word	0x000000ff
        /*0534*/ 	.word	0x00000000
        /*0538*/ 	.short	0x010a
        /*053a*/ 	.byte	0x04
	.zero		1


	//   ....[67]....
        /*053c*/ 	.word	0x00003a80
        /*0540*/ 	.word	0x000000ff
        /*0544*/ 	.word	0x00000000
        /*0548*/ 	.short	0x010a
        /*054a*/ 	.byte	0x04
	.zero		1


	//   ....[68]....
        /*054c*/ 	.word	0x00003b10
        /*0550*/ 	.word	0x000000ff
        /*0554*/ 	.word	0x00000000
        /*0558*/ 	.short	0x010a
        /*055a*/ 	.byte	0x05
	.zero		1


	//   ....[69]....
        /*055c*/ 	.word	0x00003ba0
        /*0560*/ 	.word	0x000000ff
        /*0564*/ 	.word	0x00000000
        /*0568*/ 	.short	0x010a
        /*056a*/ 	.byte	0x05
	.zero		1


	//   ....[70]....
        /*056c*/ 	.word	0x00003c30
        /*0570*/ 	.word	0x000000ff
        /*0574*/ 	.word	0x00000000
        /*0578*/ 	.short	0x010a
        /*057a*/ 	.byte	0x04
	.zero		1


	//   ....[71]....
        /*057c*/ 	.word	0x00004190
        /*0580*/ 	.word	0x00000008
        /*0584*/ 	.word	0x000000a0
        /*0588*/ 	.short	0x010a
        /*058a*/ 	.byte	0xff
	.zero		1


	//   ....[72]....
        /*058c*/ 	.word	0x00004300
        /*0590*/ 	.word	0x00000000
        /*0594*/ 	.word	0x00000000
        /*0598*/ 	.short	0x0101
        /*059a*/ 	.byte	0xff
	.zero		1


	//   ....[73]....
        /*059c*/ 	.word	0x000047e0
        /*05a0*/ 	.word	0x000000ff
        /*05a4*/ 	.word	0x00000098
        /*05a8*/ 	.short	0x010a
        /*05aa*/ 	.byte	0x15
	.zero		1


	//   ....[74]....
        /*05ac*/ 	.word	0x00004970
        /*05b0*/ 	.word	0x000000ff
        /*05b4*/ 	.word	0x00000070
        /*05b8*/ 	.short	0x010a
        /*05ba*/ 	.byte	0x15
	.zero		1


	//   ....[75]....
        /*05bc*/ 	.word	0x00004ac0
        /*05c0*/ 	.word	0x000000ff
        /*05c4*/ 	.word	0x00000050
        /*05c8*/ 	.short	0x010b
        /*05ca*/ 	.byte	0x15
	.zero		1


	//   ....[76]....
        /*05cc*/ 	.word	0x00004ad0
        /*05d0*/ 	.word	0x000000ff
        /*05d4*/ 	.word	0x00000000
        /*05d8*/ 	.short	0x0101
        /*05da*/ 	.byte	0x32
	.zero		1


	//   ....[77]....
        /*05dc*/ 	.word	0x00004ae0
        /*05e0*/ 	.word	0x000000ff
        /*05e4*/ 	.word	0x00000078
        /*05e8*/ 	.short	0x010a
        /*05ea*/ 	.byte	0x15
	.zero		1


	//   ....[78]....
        /*05ec*/ 	.word	0x00004c30
        /*05f0*/ 	.word	0x000000ff
        /*05f4*/ 	.word	0x00000058
        /*05f8*/ 	.short	0x010b
        /*05fa*/ 	.byte	0x15
	.zero		1


	//   ....[79]....
        /*05fc*/ 	.word	0x00004c40
        /*0600*/ 	.word	0x000000ff
        /*0604*/ 	.word	0x00000000
        /*0608*/ 	.short	0x0101
        /*060a*/ 	.byte	0x31
	.zero		1


	//   ....[80]....
        /*060c*/ 	.word	0x00004c50
        /*0610*/ 	.word	0x000000ff
        /*0614*/ 	.word	0x00000080
        /*0618*/ 	.short	0x010a
        /*061a*/ 	.byte	0x15
	.zero		1


	//   ....[81]....
        /*061c*/ 	.word	0x00004db0
        /*0620*/ 	.word	0x000000ff
        /*0624*/ 	.word	0x00000060
        /*0628*/ 	.short	0x010b
        /*062a*/ 	.byte	0x15
	.zero		1


	//   ....[82]....
        /*062c*/ 	.word	0x00004dc0
        /*0630*/ 	.word	0x000000ff
        /*0634*/ 	.word	0x00000000
        /*0638*/ 	.short	0x0101
        /*063a*/ 	.byte	0x30
	.zero		1


	//   ....[83]....
        /*063c*/ 	.word	0x00004dd0
        /*0640*/ 	.word	0x000000ff
        /*0644*/ 	.word	0x00000088
        /*0648*/ 	.short	0x010a
        /*064a*/ 	.byte	0x15
	.zero		1


	//   ....[84]....
        /*064c*/ 	.word	0x00004fc0
        /*0650*/ 	.word	0x000000ff
        /*0654*/ 	.word	0x00000068
        /*0658*/ 	.short	0x010b
        /*065a*/ 	.byte	0x15
	.zero		1


	//   ....[85]....
        /*065c*/ 	.word	0x00004fd0
        /*0660*/ 	.word	0x000000ff
        /*0664*/ 	.word	0x00000000
        /*0668*/ 	.short	0x0101
        /*066a*/ 	.byte	0x2b
	.zero		1


	//   ....[86]....
        /*066c*/ 	.word	0x00005000
        /*0670*/ 	.word	0x000000ff
        /*0674*/ 	.word	0x00000070
        /*0678*/ 	.short	0x010a
        /*067a*/ 	.byte	0x15
	.zero		1


	//   ....[87]....
        /*067c*/ 	.word	0x00005020
        /*0680*/ 	.word	0x000000ff
        /*0684*/ 	.word	0x00000078
        /*0688*/ 	.short	0x010a
        /*068a*/ 	.byte	0x15
	.zero		1


	//   ....[88]....
        /*068c*/ 	.word	0x00005040
        /*0690*/ 	.word	0x000000ff
        /*0694*/ 	.word	0x00000080
        /*0698*/ 	.short	0x010a
        /*069a*/ 	.byte	0x15
	.zero		1


	//   ....[89]....
        /*069c*/ 	.word	0x00005080
        /*06a0*/ 	.word	0x00000000
        /*06a4*/ 	.word	0x00000088
        /*06a8*/ 	.short	0x010a
        /*06aa*/ 	.byte	0xff
	.zero		1


	//   ....[90]....
        /*06ac*/ 	.word	0x000053d0
        /*06b0*/ 	.word	0x00000003
        /*06b4*/ 	.word	0x000000a0
        /*06b8*/ 	.short	0x010a
        /*06ba*/ 	.byte	0xff
	.zero		1


	//   ....[91]....
        /*06bc*/ 	.word	0x00005550
        /*06c0*/ 	.word	0x00000000
        /*06c4*/ 	.word	0x00000000
        /*06c8*/ 	.short	0x0101
        /*06ca*/ 	.byte	0xff
	.zero		1


	//   ....[92]....
        /*06cc*/ 	.word	0x000060a0
        /*06d0*/ 	.word	0x00000002
        /*06d4*/ 	.word	0x00000050
        /*06d8*/ 	.short	0x010a
        /*06da*/ 	.byte	0xff
	.zero		1


	//   ....[93]....
        /*06dc*/ 	.word	0x00006110
        /*06e0*/ 	.word	0x00000047
        /*06e4*/ 	.word	0x000000c0
        /*06e8*/ 	.short	0x010a
        /*06ea*/ 	.byte	0xff
	.zero		1


	//   ....[94]....
        /*06ec*/ 	.word	0x00006200
        /*06f0*/ 	.word	0x00000002
        /*06f4*/ 	.word	0x00000050
        /*06f8*/ 	.short	0x010a
        /*06fa*/ 	.byte	0xff
	.zero		1


	//   ....[95]....
        /*06fc*/ 	.word	0x00006310
        /*0700*/ 	.word	0x00000000
        /*0704*/ 	.word	0x00000000
        /*0708*/ 	.short	0x0101
        /*070a*/ 	.byte	0xff
	.zero		1


	//   ....[96]....
        /*070c*/ 	.word	0x00006390
        /*0710*/ 	.word	0x00000047
        /*0714*/ 	.word	0x000000c0
        /*0718*/ 	.short	0x010a
        /*071a*/ 	.byte	0xff
	.zero		1


	//   ....[97]....
        /*071c*/ 	.word	0x00006ee0
        /*0720*/ 	.word	0x00000070
        /*0724*/ 	.word	0x00000050
        /*0728*/ 	.short	0x010a
        /*072a*/ 	.byte	0xff
	.zero		1


	//   ....[98]....
        /*072c*/ 	.word	0x00006fb0
        /*0730*/ 	.word	0x00000070
        /*0734*/ 	.word	0x00000050
        /*0738*/ 	.short	0x010a
        /*073a*/ 	.byte	0xff
	.zero		1


	//   ....[99]....
        /*073c*/ 	.word	0x000070c0
        /*0740*/ 	.word	0x00000000
        /*0744*/ 	.word	0x00000000
        /*0748*/ 	.short	0x0101
        /*074a*/ 	.byte	0xff
	.zero		1


	//   ....[100]....
        /*074c*/ 	.word	0x00007c30
        /*0750*/ 	.word	0x00000070
        /*0754*/ 	.word	0x00000050
        /*0758*/ 	.short	0x010a
        /*075a*/ 	.byte	0xff
	.zero		1


	//   ....[101]....
        /*075c*/ 	.word	0x00007d00
        /*0760*/ 	.word	0x00000070
        /*0764*/ 	.word	0x00000050
        /*0768*/ 	.short	0x010a
        /*076a*/ 	.byte	0xff
	.zero		1


	//   ....[102]....
        /*076c*/ 	.word	0x00007e10
        /*0770*/ 	.word	0x00000000
        /*0774*/ 	.word	0x00000000
        /*0778*/ 	.short	0x0101
        /*077a*/ 	.byte	0xff
	.zero		1


	//   ....[103]....
        /*077c*/ 	.word	0x000089b0
        /*0780*/ 	.word	0x00000066
        /*0784*/ 	.word	0x00000050
        /*0788*/ 	.short	0x010a
        /*078a*/ 	.byte	0xff
	.zero		1


	//   ....[104]....
        /*078c*/ 	.word	0x00008a80
        /*0790*/ 	.word	0x00000066
        /*0794*/ 	.word	0x00000050
        /*0798*/ 	.short	0x010a
        /*079a*/ 	.byte	0xff
	.zero		1


	//   ....[105]....
        /*079c*/ 	.word	0x00008b90
        /*07a0*/ 	.word	0x00000000
        /*07a4*/ 	.word	0x00000000
        /*07a8*/ 	.short	0x0101
        /*07aa*/ 	.byte	0xff
	.zero		1


	//   ....[106]....
        /*07ac*/ 	.word	0x00009020
        /*07b0*/ 	.word	0x000000ff
        /*07b4*/ 	.word	0x00000000
        /*07b8*/ 	.short	0x0101
        /*07ba*/ 	.byte	0x04
	.zero		1


	//   ....[107]....
        /*07bc*/ 	.word	0x00009830
        /*07c0*/ 	.word	0x00000000
        /*07c4*/ 	.word	0x00000110
        /*07c8*/ 	.short	0x010a
        /*07ca*/ 	.byte	0xff
	.zero		1


	//   ....[108]....
        /*07cc*/ 	.word	0x00009890
        /*07d0*/ 	.word	0x00000000
        /*07d4*/ 	.word	0x00000028
        /*07d8*/ 	.short	0x010a
        /*07da*/ 	.byte	0xff
	.zero		1


	//   ....[109]....
        /*07dc*/ 	.word	0x000098f0
        /*07e0*/ 	.word	0x00000000
        /*07e4*/ 	.word	0x00000028
        /*07e8*/ 	.short	0x010a
        /*07ea*/ 	.byte	0xff
	.zero		1


	//   ....[110]....
        /*07ec*/ 	.word	0x00009940
        /*07f0*/ 	.word	0x00000003
        /*07f4*/ 	.word	0x000000a0
        /*07f8*/ 	.short	0x010a
        /*07fa*/ 	.byte	0xff
	.zero		1


	//   ....[111]....
        /*07fc*/ 	.word	0x000099a0
        /*0800*/ 	.word	0x00000000
        /*0804*/ 	.word	0x00000000
        /*0808*/ 	.short	0x010a
        /*080a*/ 	.byte	0xff
	.zero		1


	//   ....[112]....
        /*080c*/ 	.word	0x00009a00
        /*0810*/ 	.word	0x00000000
        /*0814*/ 	.word	0x00000000
        /*0818*/ 	.short	0x010a
        /*081a*/ 	.byte	0xff
	.zero		1


	//   ....[113]....
        /*081c*/ 	.word	0x00009a60
        /*0820*/ 	.word	0x00000000
        /*0824*/ 	.word	0x00000000
        /*0828*/ 	.short	0x010a
        /*082a*/ 	.byte	0xff
	.zero		1


	//   ....[114]....
        /*082c*/ 	.word	0x00009ac0
        /*0830*/ 	.word	0x00000000
        /*0834*/ 	.word	0x00000000
        /*0838*/ 	.short	0x010a
        /*083a*/ 	.byte	0xff
	.zero		1


	//   ....[115]....
        /*083c*/ 	.word	0x00009b10
        /*0840*/ 	.word	0x00000002
        /*0844*/ 	.word	0x00000100
        /*0848*/ 	.short	0x010a
        /*084a*/ 	.byte	0xff
	.zero		1


	//   ....[116]....
        /*084c*/ 	.word	0x00009b70
        /*0850*/ 	.word	0x00000002
        /*0854*/ 	.word	0x000000b0
        /*0858*/ 	.short	0x010a
        /*085a*/ 	.byte	0xff
	.zero		1


	//   ....[117]....
        /*085c*/ 	.word	0x00009bc0
        /*0860*/ 	.word	0x00000002
        /*0864*/ 	.word	0x000000a0
        /*0868*/ 	.short	0x010a
        /*086a*/ 	.byte	0xff
	.zero		1


	//   ....[118]....
        /*086c*/ 	.word	0x00009c20
        /*0870*/ 	.word	0x00000000
        /*0874*/ 	.word	0x000000b0
        /*0878*/ 	.short	0x010a
        /*087a*/ 	.byte	0xff
	.zero		1


	//   ....[119]....
        /*087c*/ 	.word	0x00009c70
        /*0880*/ 	.word	0x00000000
        /*0884*/ 	.word	0x000000a0
        /*0888*/ 	.short	0x010a
        /*088a*/ 	.byte	0xff
	.zero		1


	//   ....[120]....
        /*088c*/ 	.word	0x00009cd0
        /*0890*/ 	.word	0x00000003
        /*0894*/ 	.word	0x000000e0
        /*0898*/ 	.short	0x010a
        /*089a*/ 	.byte	0xff
	.zero		1


	//   ....[121]....
        /*089c*/ 	.word	0x00009d30
        /*08a0*/ 	.word	0x00000000
        /*08a4*/ 	.word	0x00000000
        /*08a8*/ 	.short	0x010a
        /*08aa*/ 	.byte	0xff
	.zero		1


	//   ....[122]....
        /*08ac*/ 	.word	0x00009d90
        /*08b0*/ 	.word	0x00000000
        /*08b4*/ 	.word	0x00000000
        /*08b8*/ 	.short	0x010a
        /*08ba*/ 	.byte	0xff
	.zero		1


	//   ....[123]....
        /*08bc*/ 	.word	0x00009df0
        /*08c0*/ 	.word	0x00000000
        /*08c4*/ 	.word	0x00000000
        /*08c8*/ 	.short	0x010a
        /*08ca*/ 	.byte	0xff
	.zero		1


	//   ....[124]....
        /*08cc*/ 	.word	0x00009e50
        /*08d0*/ 	.word	0x00000000
        /*08d4*/ 	.word	0x00000000
        /*08d8*/ 	.short	0x010a
        /*08da*/ 	.byte	0xff
	.zero		1


	//   ....[125]....
        /*08dc*/ 	.word	0x00009eb0
        /*08e0*/ 	.word	0x00000000
        /*08e4*/ 	.word	0x00000000
        /*08e8*/ 	.short	0x010a
        /*08ea*/ 	.byte	0xff
	.zero		1


	//   ....[126]....
        /*08ec*/ 	.word	0x00009f00
        /*08f0*/ 	.word	0x00000008
        /*08f4*/ 	.word	0x000000a0
        /*08f8*/ 	.short	0x010a
        /*08fa*/ 	.byte	0xff
	.zero		1


	//   ....[127]....
        /*08fc*/ 	.word	0x00009f60
        /*0900*/ 	.word	0x00000000
        /*0904*/ 	.word	0x00000098
        /*0908*/ 	.short	0x010a
        /*090a*/ 	.byte	0xff
	.zero		1


	//   ....[128]....
        /*090c*/ 	.word	0x00009fc0
        /*0910*/ 	.word	0x00000005
        /*0914*/ 	.word	0x00000070
        /*0918*/ 	.short	0x010a
        /*091a*/ 	.byte	0xff
	.zero		1


	//   ....[129]....
        /*091c*/ 	.word	0x0000a020
        /*0920*/ 	.word	0x00000005
        /*0924*/ 	.word	0x00000078
        /*0928*/ 	.short	0x010a
        /*092a*/ 	.byte	0xff
	.zero		1


	//   ....[130]....
        /*092c*/ 	.word	0x0000a080
        /*0930*/ 	.word	0x00000005
        /*0934*/ 	.word	0x00000080
        /*0938*/ 	.short	0x010a
        /*093a*/ 	.byte	0xff
	.zero		1


	//   ....[131]....
        /*093c*/ 	.word	0x0000a0e0
        /*0940*/ 	.word	0x00000005
        /*0944*/ 	.word	0x00000088
        /*0948*/ 	.short	0x010a
        /*094a*/ 	.byte	0xff
	.zero		1


	//   ....[132]....
        /*094c*/ 	.word	0x0000a140
        /*0950*/ 	.word	0x00000000
        /*0954*/ 	.word	0x00000070
        /*0958*/ 	.short	0x010a
        /*095a*/ 	.byte	0xff
	.zero		1


	//   ....[133]....
        /*095c*/ 	.word	0x0000a1a0
        /*0960*/ 	.word	0x00000000
        /*0964*/ 	.word	0x00000078
        /*0968*/ 	.short	0x010a
        /*096a*/ 	.byte	0xff
	.zero		1


	//   ....[134]....
        /*096c*/ 	.word	0x0000a200
        /*0970*/ 	.word	0x00000000
        /*0974*/ 	.word	0x00000080
        /*0978*/ 	.short	0x010a
        /*097a*/ 	.byte	0xff
	.zero		1


	//   ....[135]....
        /*097c*/ 	.word	0x0000a250
        /*0980*/ 	.word	0x00000003
        /*0984*/ 	.word	0x000000a0
        /*0988*/ 	.short	0x010a
        /*098a*/ 	.byte	0xff
	.zero		1


	//   ....[136]....
        /*098c*/ 	.word	0x0000a2a0
        /*0990*/ 	.word	0x00000002
        /*0994*/ 	.word	0x00000050
        /*0998*/ 	.short	0x010a
        /*099a*/ 	.byte	0xff
	.zero		1


	//   ....[137]....
        /*099c*/ 	.word	0x0000a2f0
        /*09a0*/ 	.word	0x00000047
        /*09a4*/ 	.word	0x000000c0
        /*09a8*/ 	.short	0x010a
        /*09aa*/ 	.byte	0xff
	.zero		1


	//   ....[138]....
        /*09ac*/ 	.word	0x0000a340
        /*09b0*/ 	.word	0x00000070
        /*09b4*/ 	.word	0x00000050
        /*09b8*/ 	.short	0x010a
        /*09ba*/ 	.byte	0xff
	.zero		1


	//   ....[139]....
        /*09bc*/ 	.word	0x0000a390
        /*09c0*/ 	.word	0x00000070
        /*09c4*/ 	.word	0x00000050
        /*09c8*/ 	.short	0x010a
        /*09ca*/ 	.byte	0xff
	.zero		1


	//   ....[140]....
        /*09cc*/ 	.word	0x0000a3e0
        /*09d0*/ 	.word	0x00000066
        /*09d4*/ 	.word	0x00000050
        /*09d8*/ 	.short	0x010a
        /*09da*/ 	.byte	0xff
	.zero		1


	//----- nvinfo : EIATTR_NUM_MBARRIERS
	.align		4
.L_48:
        /*09dc*/ 	.byte	0x03, 0x38
        /*09de*/ 	.short	0x0024


	//----- nvinfo : EIATTR_EXIT_INSTR_OFFSETS
	.align		4
        /*09e0*/ 	.byte	0x04, 0x1c
        /*09e2*/ 	.short	(.L_50 - .L_49)


	//   ....[0]....
.L_49:
        /*09e4*/ 	.word	0x000029a0


	//   ....[1]....
        /*09e8*/ 	.word	0x00002eb0


	//   ....[2]....
        /*09ec*/ 	.word	0x00002f10


	//   ....[3]....
        /*09f0*/ 	.word	0x00003e90


	//   ....[4]....
        /*09f4*/ 	.word	0x000050b0


	//   ....[5]....
        /*09f8*/ 	.word	0x000050f0


	//   ....[6]....
        /*09fc*/ 	.word	0x00009820


	//----- nvinfo : EIATTR_MAX_THREADS
	.align		4
.L_50:
        /*0a00*/ 	.byte	0x04, 0x05
        /*0a02*/ 	.short	(.L_52 - .L_51)
.L_51:
        /*0a04*/ 	.word	0x00000100
        /*0a08*/ 	.word	0x00000001
        /*0a0c*/ 	.word	0x00000001


	//----- nvinfo : EIATTR_CRS_STACK_SIZE
	.align		4
.L_52:
        /*0a10*/ 	.byte	0x04, 0x1e
        /*0a12*/ 	.short	(.L_54 - .L_53)
.L_53:
        /*0a14*/ 	.word	0x00000000


	//----- nvinfo : EIATTR_CBANK_PARAM_SIZE
	.align		4
.L_54:
        /*0a18*/ 	.byte	0x03, 0x19
        /*0a1a*/ 	.short	0x0800


	//----- nvinfo : EIATTR_PARAM_CBANK
	.align		4
        /*0a1c*/ 	.byte	0x04, 0x0a
        /*0a1e*/ 	.short	(.L_56 - .L_55)
	.align		4
.L_55:
        /*0a20*/ 	.word	index@(.nv.constant0._ZN7cutlass13device_kernelINS_4gemm6kernel13GemmUniversalIN4cute5tupleIJiiiiEEENS1_10collective13CollectiveMmaINS1_35MainloopSm100TmaUmmaWarpSpecializedILi5ELi2ELi4ENS5_IJNS4_1CILi2EEENSA_ILi1EEESC_EEEEENS5_IJNSA_ILi64EEENSA_ILi256EEENSA_ILi128EEEEEENS_12float_e4m3_tENS5_IJlSC_lEEESJ_SK_NS4_8TiledMMAINS4_8MMA_AtomIJNS4_10MMA_TraitsINS4_19SM100_MMA_F8F6F4_SSEJSJ_SJ_fSF_SG_NS4_17integral_constantINS4_4UMMA5MajorELSR_0EEESS_NSP_INSQ_7ScaleInELST_0EEESU_EEEEEENS4_6LayoutINS5_IJSC_SC_SC_EEENS5_IJNSA_ILi0EEESZ_SZ_EEEEENS5_IJNS4_10UnderscoreES12_S12_EEEEENS4_13SM90_TMA_LOADENS4_14ComposedLayoutINS4_7SwizzleILi3ELi4ELi3EEENS4_18smem_ptr_flag_bitsILi8EEENSX_INS5_IJNSA_ILi8EEESH_EEENS5_IJSH_SC_EEEEEEEvNS4_8identityENS4_23SM90_TMA_LOAD_MULTICASTES1F_vS1G_EENS_8epilogue10collective18CollectiveEpilogueINS1J_23Sm100TmaWarpSpecializedILi4ELi2ELi32ELb0ELb0EEEJSI_NS5_IJNSX_ISF_SC_EES1O_EEESJ_SK_SJ_SK_NS1J_6fusion15FusionCallbacksIS1N_NS1Q_17LinearCombinationISJ_fSJ_fLNS_15FloatRoundStyleE2EEESI_S1P_JEEENS4_5SM1004TMEM4LOAD26SM100_TMEM_LOAD_16dp32b32xES15_NS16_INS17_ILi2ELi4ELi3EEES1A_NSX_INS5_IJS1B_SF_EEENS5_IJSF_SC_EEEEEEENS4_39AutoVectorizingCopyWithAssumedAlignmentILi128EEENS4_14SM90_TMA_STOREES24_S26_S26_EEEvvEEEEvNT_6ParamsE)
        /*0a24*/ 	.short	0x0380
        /*0a26*/ 	.short	0x0800


	//----- nvinfo : EIATTR_SW_WAR
	.align		4
.L_56:
        /*0a28*/ 	.byte	0x04, 0x36
        /*0a2a*/ 	.short	(.L_58 - .L_57)
.L_57:
        /*0a2c*/ 	.word	0x00000008
.L_58:


//--------------------- .nv.callgraph             --------------------------
	.section	.nv.callgraph,"",@"SHT_CUDA_CALLGRAPH"
	.align	4
	.sectionentsize	8
	.align		4
        /*0000*/ 	.word	0x00000000
	.align		4
        /*0004*/ 	.word	0xffffffff
	.align		4
        /*0008*/ 	.word	index@(_ZN7cutlass13device_kernelINS_4gemm6kernel13GemmUniversalIN4cute5tupleIJiiiiEEENS1_10collective13CollectiveMmaINS1_35MainloopSm100TmaUmmaWarpSpecializedILi5ELi2ELi4ENS5_IJNS4_1CILi2EEENSA_ILi1EEESC_EEEEENS5_IJNSA_ILi64EEENSA_ILi256EEENSA_ILi128EEEEEENS_12float_e4m3_tENS5_IJlSC_lEEESJ_SK_NS4_8TiledMMAINS4_8MMA_AtomIJNS4_10MMA_TraitsINS4_19SM100_MMA_F8F6F4_SSEJSJ_SJ_fSF_SG_NS4_17integral_constantINS4_4UMMA5MajorELSR_0EEESS_NSP_INSQ_7ScaleInELST_0EEESU_EEEEEENS4_6LayoutINS5_IJSC_SC_SC_EEENS5_IJNSA_ILi0EEESZ_SZ_EEEEENS5_IJNS4_10UnderscoreES12_S12_EEEEENS4_13SM90_TMA_LOADENS4_14ComposedLayoutINS4_7SwizzleILi3ELi4ELi3EEENS4_18smem_ptr_flag_bitsILi8EEENSX_INS5_IJNSA_ILi8EEESH_EEENS5_IJSH_SC_EEEEEEEvNS4_8identityENS4_23SM90_TMA_LOAD_MULTICASTES1F_vS1G_EENS_8epilogue10collective18CollectiveEpilogueINS1J_23Sm100TmaWarpSpecializedILi4ELi2ELi32ELb0ELb0EEEJSI_NS5_IJNSX_ISF_SC_EES1O_EEESJ_SK_SJ_SK_NS1J_6fusion15FusionCallbacksIS1N_NS1Q_17LinearCombinationISJ_fSJ_fLNS_15FloatRoundStyleE2EEESI_S1P_JEEENS4_5SM1004TMEM4LOAD26SM100_TMEM_LOAD_16dp32b32xES15_NS16_INS17_ILi2ELi4ELi3EEES1A_NSX_INS5_IJS1B_SF_EEENS5_IJSF_SC_EEEEEEENS4_39AutoVectorizingCopyWithAssumedAlignmentILi128EEENS4_14SM90_TMA_STOREES24_S26_S26_EEEvvEEEEvNT_6ParamsE)
	.align		4
        /*000c*/ 	.word	index@(__assertfail)
	.align		4
        /*0010*/ 	.word	0x00000000
	.align		4
        /*0014*/ 	.word	0xfffffffe
	.align		4
        /*0018*/ 	.word	0x00000000
	.align		4
        /*001c*/ 	.word	0xfffffffd
	.align		4
        /*0020*/ 	.word	0x00000000
	.align		4
        /*0024*/ 	.word	0xfffffffc


//--------------------- .nv.constant4             --------------------------
	.section	.nv.constant4,"a",@progbits
	.align	8
	.align		8
.nv.constant4:
        /*0000*/ 	.dword	__assertfail
	.align		8
        /*0008*/ 	.dword	__unnamed_1
	.align		8
        /*0010*/ 	.dword	__unnamed_2
	.align		8
        /*0018*/ 	.dword	__unnamed_3
	.align		8
        /*0020*/ 	.dword	_ZN40_INTERNAL_68103c68_4_k_cu_32525010_272654cuda3std3__45__cpo5beginE
	.align		8
        /*0028*/ 	.dword	_ZN40_INTERNAL_68103c68_4_k_cu_32525010_272654cuda3std3__45__cpo3endE
	.align		8
        /*0030*/ 	.dword	_ZN40_INTERNAL_68103c68_4_k_cu_32525010_272654cuda3std3__45__cpo6cbeginE
	.align		8
        /*0038*/ 	.dword	_ZN40_INTERNAL_68103c68_4_k_cu_32525010_272654cuda3std3__45__cpo4cendE
	.align		8
        /*0040*/ 	.dword	_ZN40_INTERNAL_68103c68_4_k_cu_32525010_272654cuda3std3__442_GLOBAL__N__68103c68_4_k_cu_32525010_272656ignoreE
	.align		8
        /*0048*/ 	.dword	_ZN40_INTERNAL_68103c68_4_k_cu_32525010_272654cuda3std3__419piecewise_constructE
	.align		8
        /*0050*/ 	.dword	_ZN40_INTERNAL_68103c68_4_k_cu_32525010_272654cuda3std3__48in_placeE
	.align		8
        /*0058*/ 	.dword	_ZN40_INTERNAL_68103c68_4_k_cu_32525010_272654cuda3std6ranges3__45__cpo4swapE
	.align		8
        /*0060*/ 	.dword	_ZN40_INTERNAL_68103c68_4_k_cu_32525010_272654cuda3std6ranges3__45__cpo9iter_moveE
	.align		8
        /*0068*/ 	.dword	_ZN40_INTERNAL_68103c68_4_k_cu_32525010_272654cute7productE
	.align		8
        /*0070*/ 	.dword	_ZN40_INTERNAL_68103c68_4_k_cu_32525010_272654cute1_E
	.align		8
        /*0078*/ 	.dword	$str$25
	.align		8
        /*0080*/ 	.dword	$str$26
	.align		8
        /*0088*/ 	.dword	$str$27
	.align		8
        /*0090*/ 	.dword	$str$28


//--------------------- .text._ZN7cutlass13device_kernelINS_4gemm6kernel13GemmUniversalIN4cute5tupleIJiiiiEEENS1_10collective13CollectiveMmaINS1_35MainloopSm100TmaUmmaWarpSpecializedILi5ELi2ELi4ENS5_IJNS4_1CILi2EEENSA_ILi1EEESC_EEEEENS5_IJNSA_ILi64EEENSA_ILi256EEENSA_ILi128EEEEEENS_12float_e4m3_tENS5_IJlSC_lEEESJ_SK_NS4_8TiledMMAINS4_8MMA_AtomIJNS4_10MMA_TraitsINS4_19SM100_MMA_F8F6F4_SSEJSJ_SJ_fSF_SG_NS4_17integral_constantINS4_4UMMA5MajorELSR_0EEESS_NSP_INSQ_7ScaleInELST_0EEESU_EEEEEENS4_6LayoutINS5_IJSC_SC_SC_EEENS5_IJNSA_ILi0EEESZ_SZ_EEEEENS5_IJNS4_10UnderscoreES12_S12_EEEEENS4_13SM90_TMA_LOADENS4_14ComposedLayoutINS4_7SwizzleILi3ELi4ELi3EEENS4_18smem_ptr_flag_bitsILi8EEENSX_INS5_IJNSA_ILi8EEESH_EEENS5_IJSH_SC_EEEEEEEvNS4_8identityENS4_23SM90_TMA_LOAD_MULTICASTES1F_vS1G_EENS_8epilogue10collective18CollectiveEpilogueINS1J_23Sm100TmaWarpSpecializedILi4ELi2ELi32ELb0ELb0EEEJSI_NS5_IJNSX_ISF_SC_EES1O_EEESJ_SK_SJ_SK_NS1J_6fusion15FusionCallbacksIS1N_NS1Q_17LinearCombinationISJ_fSJ_fLNS_15FloatRoundStyleE2EEESI_S1P_JEEENS4_5SM1004TMEM4LOAD26SM100_TMEM_LOAD_16dp32b32xES15_NS16_INS17_ILi2ELi4ELi3EEES1A_NSX_INS5_IJS1B_SF_EEENS5_IJSF_SC_EEEEEEENS4_39AutoVectorizingCopyWithAssumedAlignmentILi128EEENS4_14SM90_TMA_STOREES24_S26_S26_EEEvvEEEEvNT_6ParamsE --------------------------
	.section	.text._ZN7cutlass13device_kernelINS_4gemm6kernel13GemmUniversalIN4cute5tupleIJiiiiEEENS1_10collective13CollectiveMmaINS1_35MainloopSm100TmaUmmaWarpSpecializedILi5ELi2ELi4ENS5_IJNS4_1CILi2EEENSA_ILi1EEESC_EEEEENS5_IJNSA_ILi64EEENSA_ILi256EEENSA_ILi128EEEEEENS_12float_e4m3_tENS5_IJlSC_lEEESJ_SK_NS4_8TiledMMAINS4_8MMA_AtomIJNS4_10MMA_TraitsINS4_19SM100_MMA_F8F6F4_SSEJSJ_SJ_fSF_SG_NS4_17integral_constantINS4_4UMMA5MajorELSR_0EEESS_NSP_INSQ_7ScaleInELST_0EEESU_EEEEEENS4_6LayoutINS5_IJSC_SC_SC_EEENS5_IJNSA_ILi0EEESZ_SZ_EEEEENS5_IJNS4_10UnderscoreES12_S12_EEEEENS4_13SM90_TMA_LOADENS4_14ComposedLayoutINS4_7SwizzleILi3ELi4ELi3EEENS4_18smem_ptr_flag_bitsILi8EEENSX_INS5_IJNSA_ILi8EEESH_EEENS5_IJSH_SC_EEEEEEEvNS4_8identityENS4_23SM90_TMA_LOAD_MULTICASTES1F_vS1G_EENS_8epilogue10collective18CollectiveEpilogueINS1J_23Sm100TmaWarpSpecializedILi4ELi2ELi32ELb0ELb0EEEJSI_NS5_IJNSX_ISF_SC_EES1O_EEESJ_SK_SJ_SK_NS1J_6fusion15FusionCallbacksIS1N_NS1Q_17LinearCombinationISJ_fSJ_fLNS_15FloatRoundStyleE2EEESI_S1P_JEEENS4_5SM1004TMEM4LOAD26SM100_TMEM_LOAD_16dp32b32xES15_NS16_INS17_ILi2ELi4ELi3EEES1A_NSX_INS5_IJS1B_SF_EEENS5_IJSF_SC_EEEEEEENS4_39AutoVectorizingCopyWithAssumedAlignmentILi128EEENS4_14SM90_TMA_STOREES24_S26_S26_EEEvvEEEEvNT_6ParamsE,"ax",@progbits
	.align	128
.text._ZN7cutlass13device_kernelINS_4gemm6kernel13GemmUniversalIN4cute5tupleIJiiiiEEENS1_10collective13CollectiveMmaINS1_35MainloopSm100TmaUmmaWarpSpecializedILi5ELi2ELi4ENS5_IJNS4_1CILi2EEENSA_ILi1EEESC_EEEEENS5_IJNSA_ILi64EEENSA_ILi256EEENSA_ILi128EEEEEENS_12float_e4m3_tENS5_IJlSC_lEEESJ_SK_NS4_8TiledMMAINS4_8MMA_AtomIJNS4_10MMA_TraitsINS4_19SM100_MMA_F8F6F4_SSEJSJ_SJ_fSF_SG_NS4_17integral_constantINS4_4UMMA5MajorELSR_0EEESS_NSP_INSQ_7ScaleInELST_0EEESU_EEEEEENS4_6LayoutINS5_IJSC_SC_SC_EEENS5_IJNSA_ILi0EEESZ_SZ_EEEEENS5_IJNS4_10UnderscoreES12_S12_EEEEENS4_13SM90_TMA_LOADENS4_14ComposedLayoutINS4_7SwizzleILi3ELi4ELi3EEENS4_18smem_ptr_flag_bitsILi8EEENSX_INS5_IJNSA_ILi8EEESH_EEENS5_IJSH_SC_EEEEEEEvNS4_8identityENS4_23SM90_TMA_LOAD_MULTICASTES1F_vS1G_EENS_8epilogue10collective18CollectiveEpilogueINS1J_23Sm100TmaWarpSpecializedILi4ELi2ELi32ELb0ELb0EEEJSI_NS5_IJNSX_ISF_SC_EES1O_EEESJ_SK_SJ_SK_NS1J_6fusion15FusionCallbacksIS1N_NS1Q_17LinearCombinationISJ_fSJ_fLNS_15FloatRoundStyleE2EEESI_S1P_JEEENS4_5SM1004TMEM4LOAD26SM100_TMEM_LOAD_16dp32b32xES15_NS16_INS17_ILi2ELi4ELi3EEES1A_NSX_INS5_IJS1B_SF_EEENS5_IJSF_SC_EEEEEEENS4_39AutoVectorizingCopyWithAssumedAlignmentILi128EEENS4_14SM90_TMA_STOREES24_S26_S26_EEEvvEEEEvNT_6ParamsE:
        .type           _ZN7cutlass13device_kernelINS_4gemm6kernel13GemmUniversalIN4cute5tupleIJiiiiEEENS1_10collective13CollectiveMmaINS1_35MainloopSm100TmaUmmaWarpSpecializedILi5ELi2ELi4ENS5_IJNS4_1CILi2EEENSA_ILi1EEESC_EEEEENS5_IJNSA_ILi64EEENSA_ILi256EEENSA_ILi128EEEEEENS_12float_e4m3_tENS5_IJlSC_lEEESJ_SK_NS4_8TiledMMAINS4_8MMA_AtomIJNS4_10MMA_TraitsINS4_19SM100_MMA_F8F6F4_SSEJSJ_SJ_fSF_SG_NS4_17integral_constantINS4_4UMMA5MajorELSR_0EEESS_NSP_INSQ_7ScaleInELST_0EEESU_EEEEEENS4_6LayoutINS5_IJSC_SC_SC_EEENS5_IJNSA_ILi0EEESZ_SZ_EEEEENS5_IJNS4_10UnderscoreES12_S12_EEEEENS4_13SM90_TMA_LOADENS4_14ComposedLayoutINS4_7SwizzleILi3ELi4ELi3EEENS4_18smem_ptr_flag_bitsILi8EEENSX_INS5_IJNSA_ILi8EEESH_EEENS5_IJSH_SC_EEEEEEEvNS4_8identityENS4_23SM90_TMA_LOAD_MULTICASTES1F_vS1G_EENS_8epilogue10collective18CollectiveEpilogueINS1J_23Sm100TmaWarpSpecializedILi4ELi2ELi32ELb0ELb0EEEJSI_NS5_IJNSX_ISF_SC_EES1O_EEESJ_SK_SJ_SK_NS1J_6fusion15FusionCallbacksIS1N_NS1Q_17LinearCombinationISJ_fSJ_fLNS_15FloatRoundStyleE2EEESI_S1P_JEEENS4_5SM1004TMEM4LOAD26SM100_TMEM_LOAD_16dp32b32xES15_NS16_INS17_ILi2ELi4ELi3EEES1A_NSX_INS5_IJS1B_SF_EEENS5_IJSF_SC_EEEEEEENS4_39AutoVectorizingCopyWithAssumedAlignmentILi128EEENS4_14SM90_TMA_STOREES24_S26_S26_EEEvvEEEEvNT_6ParamsE,@function
        .size           _ZN7cutlass13device_kernelINS_4gemm6kernel13GemmUniversalIN4cute5tupleIJiiiiEEENS1_10collective13CollectiveMmaINS1_35MainloopSm100TmaUmmaWarpSpecializedILi5ELi2ELi4ENS5_IJNS4_1CILi2EEENSA_ILi1EEESC_EEEEENS5_IJNSA_ILi64EEENSA_ILi256EEENSA_ILi128EEEEEENS_12float_e4m3_tENS5_IJlSC_lEEESJ_SK_NS4_8TiledMMAINS4_8MMA_AtomIJNS4_10MMA_TraitsINS4_19SM100_MMA_F8F6F4_SSEJSJ_SJ_fSF_SG_NS4_17integral_constantINS4_4UMMA5MajorELSR_0EEESS_NSP_INSQ_7ScaleInELST_0EEESU_EEEEEENS4_6LayoutINS5_IJSC_SC_SC_EEENS5_IJNSA_ILi0EEESZ_SZ_EEEEENS5_IJNS4_10UnderscoreES12_S12_EEEEENS4_13SM90_TMA_LOADENS4_14ComposedLayoutINS4_7SwizzleILi3ELi4ELi3EEENS4_18smem_ptr_flag_bitsILi8EEENSX_INS5_IJNSA_ILi8EEESH_EEENS5_IJSH_SC_EEEEEEEvNS4_8identityENS4_23SM90_TMA_LOAD_MULTICASTES1F_vS1G_EENS_8epilogue10collective18CollectiveEpilogueINS1J_23Sm100TmaWarpSpecializedILi4ELi2ELi32ELb0ELb0EEEJSI_NS5_IJNSX_ISF_SC_EES1O_EEESJ_SK_SJ_SK_NS1J_6fusion15FusionCallbacksIS1N_NS1Q_17LinearCombinationISJ_fSJ_fLNS_15FloatRoundStyleE2EEESI_S1P_JEEENS4_5SM1004TMEM4LOAD26SM100_TMEM_LOAD_16dp32b32xES15_NS16_INS17_ILi2ELi4ELi3EEES1A_NSX_INS5_IJS1B_SF_EEENS5_IJSF_SC_EEEEEEENS4_39AutoVectorizingCopyWithAssumedAlignmentILi128EEENS4_14SM90_TMA_STOREES24_S26_S26_EEEvvEEEEvNT_6ParamsE,(.L_x_180 - _ZN7cutlass13device_kernelINS_4gemm6kernel13GemmUniversalIN4cute5tupleIJiiiiEEENS1_10collective13CollectiveMmaINS1_35MainloopSm100TmaUmmaWarpSpecializedILi5ELi2ELi4ENS5_IJNS4_1CILi2EEENSA_ILi1EEESC_EEEEENS5_IJNSA_ILi64EEENSA_ILi256EEENSA_ILi128EEEEEENS_12float_e4m3_tENS5_IJlSC_lEEESJ_SK_NS4_8TiledMMAINS4_8MMA_AtomIJNS4_10MMA_TraitsINS4_19SM100_MMA_F8F6F4_SSEJSJ_SJ_fSF_SG_NS4_17integral_constantINS4_4UMMA5MajorELSR_0EEESS_NSP_INSQ_7ScaleInELST_0EEESU_EEEEEENS4_6LayoutINS5_IJSC_SC_SC_EEENS5_IJNSA_ILi0EEESZ_SZ_EEEEENS5_IJNS4_10UnderscoreES12_S12_EEEEENS4_13SM90_TMA_LOADENS4_14ComposedLayoutINS4_7SwizzleILi3ELi4ELi3EEENS4_18smem_ptr_flag_bitsILi8EEENSX_INS5_IJNSA_ILi8EEESH_EEENS5_IJSH_SC_EEEEEEEvNS4_8identityENS4_23SM90_TMA_LOAD_MULTICASTES1F_vS1G_EENS_8epilogue10collective18CollectiveEpilogueINS1J_23Sm100TmaWarpSpecializedILi4ELi2ELi32ELb0ELb0EEEJSI_NS5_IJNSX_ISF_SC_EES1O_EEESJ_SK_SJ_SK_NS1J_6fusion15FusionCallbacksIS1N_NS1Q_17LinearCombinationISJ_fSJ_fLNS_15FloatRoundStyleE2EEESI_S1P_JEEENS4_5SM1004TMEM4LOAD26SM100_TMEM_LOAD_16dp32b32xES15_NS16_INS17_ILi2ELi4ELi3EEES1A_NSX_INS5_IJS1B_SF_EEENS5_IJSF_SC_EEEEEEENS4_39AutoVectorizingCopyWithAssumedAlignmentILi128EEENS4_14SM90_TMA_STOREES24_S26_S26_EEEvvEEEEvNT_6ParamsE)
        .other          _ZN7cutlass13device_kernelINS_4gemm6kernel13GemmUniversalIN4cute5tupleIJiiiiEEENS1_10collective13CollectiveMmaINS1_35MainloopSm100TmaUmmaWarpSpecializedILi5ELi2ELi4ENS5_IJNS4_1CILi2EEENSA_ILi1EEESC_EEEEENS5_IJNSA_ILi64EEENSA_ILi256EEENSA_ILi128EEEEEENS_12float_e4m3_tENS5_IJlSC_lEEESJ_SK_NS4_8TiledMMAINS4_8MMA_AtomIJNS4_10MMA_TraitsINS4_19SM100_MMA_F8F6F4_SSEJSJ_SJ_fSF_SG_NS4_17integral_constantINS4_4UMMA5MajorELSR_0EEESS_NSP_INSQ_7ScaleInELST_0EEESU_EEEEEENS4_6LayoutINS5_IJSC_SC_SC_EEENS5_IJNSA_ILi0EEESZ_SZ_EEEEENS5_IJNS4_10UnderscoreES12_S12_EEEEENS4_13SM90_TMA_LOADENS4_14ComposedLayoutINS4_7SwizzleILi3ELi4ELi3EEENS4_18smem_ptr_flag_bitsILi8EEENSX_INS5_IJNSA_ILi8EEESH_EEENS5_IJSH_SC_EEEEEEEvNS4_8identityENS4_23SM90_TMA_LOAD_MULTICASTES1F_vS1G_EENS_8epilogue10collective18CollectiveEpilogueINS1J_23Sm100TmaWarpSpecializedILi4ELi2ELi32ELb0ELb0EEEJSI_NS5_IJNSX_ISF_SC_EES1O_EEESJ_SK_SJ_SK_NS1J_6fusion15FusionCallbacksIS1N_NS1Q_17LinearCombinationISJ_fSJ_fLNS_15FloatRoundStyleE2EEESI_S1P_JEEENS4_5SM1004TMEM4LOAD26SM100_TMEM_LOAD_16dp32b32xES15_NS16_INS17_ILi2ELi4ELi3EEES1A_NSX_INS5_IJS1B_SF_EEENS5_IJSF_SC_EEEEEEENS4_39AutoVectorizingCopyWithAssumedAlignmentILi128EEENS4_14SM90_TMA_STOREES24_S26_S26_EEEvvEEEEvNT_6ParamsE,@"STO_CUDA_ENTRY STV_DEFAULT"
_ZN7cutlass13device_kernelINS_4gemm6kernel13GemmUniversalIN4cute5tupleIJiiiiEEENS1_10collective13CollectiveMmaINS1_35MainloopSm100TmaUmmaWarpSpecializedILi5ELi2ELi4ENS5_IJNS4_1CILi2EEENSA_ILi1EEESC_EEEEENS5_IJNSA_ILi64EEENSA_ILi256EEENSA_ILi128EEEEEENS_12float_e4m3_tENS5_IJlSC_lEEESJ_SK_NS4_8TiledMMAINS4_8MMA_AtomIJNS4_10MMA_TraitsINS4_19SM100_MMA_F8F6F4_SSEJSJ_SJ_fSF_SG_NS4_17integral_constantINS4_4UMMA5MajorELSR_0EEESS_NSP_INSQ_7ScaleInELST_0EEESU_EEEEEENS4_6LayoutINS5_IJSC_SC_SC_EEENS5_IJNSA_ILi0EEESZ_SZ_EEEEENS5_IJNS4_10UnderscoreES12_S12_EEEEENS4_13SM90_TMA_LOADENS4_14ComposedLayoutINS4_7SwizzleILi3ELi4ELi3EEENS4_18smem_ptr_flag_bitsILi8EEENSX_INS5_IJNSA_ILi8EEESH_EEENS5_IJSH_SC_EEEEEEEvNS4_8identityENS4_23SM90_TMA_LOAD_MULTICASTES1F_vS1G_EENS_8epilogue10collective18CollectiveEpilogueINS1J_23Sm100TmaWarpSpecializedILi4ELi2ELi32ELb0ELb0EEEJSI_NS5_IJNSX_ISF_SC_EES1O_EEESJ_SK_SJ_SK_NS1J_6fusion15FusionCallbacksIS1N_NS1Q_17LinearCombinationISJ_fSJ_fLNS_15FloatRoundStyleE2EEESI_S1P_JEEENS4_5SM1004TMEM4LOAD26SM100_TMEM_LOAD_16dp32b32xES15_NS16_INS17_ILi2ELi4ELi3EEES1A_NSX_INS5_IJS1B_SF_EEENS5_IJSF_SC_EEEEEEENS4_39AutoVectorizingCopyWithAssumedAlignmentILi128EEENS4_14SM90_TMA_STOREES24_S26_S26_EEEvvEEEEvNT_6ParamsE:
[----:B------:R-:W1:Y:S01]  /*0000*/  LDC R1, c[0x0][0x37c] ;  /* 0x0000df00ff017b82 */ /* 0x000e620000000800 */
[----:B------:R-:W2:Y:S01]  /*0010*/  S2R R95, SR_TID.X ;  /* 0x00000000005f7919 */ /* 0x000ea20000002100 */
[----:B------:R-:W3:Y:S01]  /*0020*/  LDCU.64 UR8, c[0x0][0x890] ;  /* 0x00011200ff0877ac */ /* 0x000ee20008000a00 */
[----:B------:R-:W-:Y:S02]  /*0030*/  PRMT R85, RZ, 0x7610, R85 ;  /* 0x00007610ff557816 */ /* 0x000fe40000000055 */
[----:B------:R-:W-:Y:S01]  /*0040*/  ELECT P3, URZ, PT ;  /* 0x0000000000ff782f */ /* 0x000fe20003860000 */
[----:B---3--:R-:W-:-:S04]  /*0050*/  UISETP.NE.U32.AND UP0, UPT, UR8, URZ, UPT ;  /* 0x000000ff0800728c */ /* 0x008fc8000bf05070 */
[----:B------:R-:W-:Y:S01]  /*0060*/  UISETP.NE.AND.EX UP0, UPT, UR9, URZ, UPT, UP0 ;  /* 0x000000ff0900728c */ /* 0x000fe2000bf05300 */
[----:B--2---:R-:W-:-:S05]  /*0070*/  SHF.R.U32.HI R86, RZ, 0x5, R95 ;  /* 0x00000005ff567819 */ /* 0x004fca000001165f */
[----:B------:R-:W2:Y:S02]  /*0080*/  SHFL.IDX PT, R0, R86, RZ, 0x1f ;  /* 0x00001fff56007589 */ /* 0x000ea400000e0000 */
[----:B--2---:R-:W-:Y:S01]  /*0090*/  R2UR UR18, R0 ;  /* 0x00000000001272ca */ /* 0x004fe200000e0000 */
[----:B-1----:R-:W-:-:S14]  /*00a0*/  BRA.U UP0, `(.L_x_0) ;  /* 0x0000000100307547 */ /* 0x002fdc000b800000 */
[----:B------:R-:W1:Y:S02]  /*00b0*/  LDCU.64 UR4, c[0x0][0x888] ;  /* 0x00011100ff0477ac */ /* 0x000e640008000a00 */
[----:B-1----:R-:W-:-:S04]  /*00c0*/  UISETP.NE.U32.AND UP0, UPT, UR4, URZ, UPT ;  /* 0x000000ff0400728c */ /* 0x002fc8000bf05070 */
[----:B------:R-:W-:-:S09]  /*00d0*/  UISETP.NE.AND.EX UP0, UPT, UR5, URZ, UPT, UP0 ;  /* 0x000000ff0500728c */ /* 0x000fd2000bf05300 */
[----:B------:R-:W-:Y:S05]  /*00e0*/  BRA.U !UP0, `(.L_x_1) ;  /* 0x0000000108147547 */ /* 0x000fea000b800000 */
[----:B------:R-:W1:Y:S01]  /*00f0*/  LDC.64 R2, c[0x0][0x888] ;  /* 0x00022200ff027b82 */ /* 0x000e620000000a00 */
[----:B------:R-:W1:Y:S02]  /*0100*/  LDCU.64 UR4, c[0x0][0x358] ;  /* 0x00006b00ff0477ac */ /* 0x000e640008000a00 */
[----:B-1----:R1:W5:Y:S01]  /*0110*/  LDG.E R41, desc[UR4][R2.64] ;  /* 0x0000000402297981 */ /* 0x002362000c1e1900 */
[----:B------:R-:W-:Y:S01]  /*0120*/  HFMA2 R85, -RZ, RZ, 0, 5.9604644775390625e-08 ;  /* 0x00000001ff557431 */ /* 0x000fe200000001ff */
[----:B------:R-:W-:Y:S05]  /*0130*/  BRA `(.L_x_0) ;  /* 0x00000000000c7947 */ /* 0x000fea0003800000 */
.L_x_1:
[----:B------:R-:W1:Y:S01]  /*0140*/  LDCU UR4, c[0x0][0x880] ;  /* 0x00011000ff0477ac */ /* 0x000e620008000800 */
[----:B------:R-:W-:Y:S01]  /*0150*/  HFMA2 R85, -RZ, RZ, 0, 5.9604644775390625e-08 ;  /* 0x00000001ff557431 */ /* 0x000fe200000001ff */
[----:B-1----:R-:W-:-:S07]  /*0160*/  MOV R41, UR4 ;  /* 0x0000000400297c02 */ /* 0x002fce0008000f00 */
.L_x_0:
[----:B------:R-:W2:Y:S02]  /*0170*/  LDCU.64 UR4, c[0x0][0x8b0] ;  /* 0x00011600ff0477ac */ /* 0x000ea40008000a00 */
[----:B--2---:R-:W-:-:S04]  /*0180*/  UISETP.NE.U32.AND UP0, UPT, UR4, URZ, UPT ;  /* 0x000000ff0400728c */ /* 0x004fc8000bf05070 */
[----:B------:R-:W-:-:S09]  /*0190*/  UISETP.NE.AND.EX UP0, UPT, UR5, URZ, UPT, UP0 ;  /* 0x000000ff0500728c */ /* 0x000fd2000bf05300 */
[----:B------:R-:W-:Y:S05]  /*01a0*/  BRA.U UP0, `(.L_x_2) ;  /* 0x0000000100287547 */ /* 0x000fea000b800000 */
[----:B------:R-:W2:Y:S02]  /*01b0*/  LDCU.64 UR4, c[0x0][0x8a8] ;  /* 0x00011500ff0477ac */ /* 0x000ea40008000a00 */
[----:B--2---:R-:W-:-:S04]  /*01c0*/  UISETP.NE.U32.AND UP0, UPT, UR4, URZ, UPT ;  /* 0x000000ff0400728c */ /* 0x004fc8000bf05070 */
[----:B------:R-:W-:-:S09]  /*01d0*/  UISETP.NE.AND.EX UP0, UPT, UR5, URZ, UPT, UP0 ;  /* 0x000000ff0500728c */ /* 0x000fd2000bf05300 */
[----:B------:R-:W-:Y:S05]  /*01e0*/  BRA.U !UP0, `(.L_x_3) ;  /* 0x0000000108107547 */ /* 0x000fea000b800000 */
[----:B------:R-:W2:Y:S01]  /*01f0*/  LDC.64 R38, c[0x0][0x8a8] ;  /* 0x00022a00ff267b82 */ /* 0x000ea20000000a00 */
[----:B------:R-:W2:Y:S02]  /*0200*/  LDCU.64 UR4, c[0x0][0x358] ;  /* 0x00006b00ff0477ac */ /* 0x000ea40008000a00 */
[----:B--2---:R2:W5:Y:S01]  /*0210*/  LDG.E R38, desc[UR4][R38.64] ;  /* 0x0000000426267981 */ /* 0x004562000c1e1900 */
[----:B------:R-:W-:Y:S05]  /*0220*/  BRA `(.L_x_2) ;  /* 0x0000000000087947 */ /* 0x000fea0003800000 */
.L_x_3:
[----:B------:R-:W2:Y:S02]  /*0230*/  LDCU UR4, c[0x0][0x8a0] ;  /* 0x00011400ff0477ac */ /* 0x000ea40008000800 */
[----:B--2---:R-:W-:Y:S02]  /*0240*/  MOV R38, UR4 ;  /* 0x0000000400267c02 */ /* 0x004fe40008000f00 */
.L_x_2:
[----:B------:R-:W-:Y:S01]  /*0250*/  IMAD.U32 R0, RZ, RZ, UR18 ;  /* 0x00000012ff007e24 */ /* 0x000fe2000f8e00ff */
[----:B------:R-:W-:Y:S04]  /*0260*/  BSSY.RECONVERGENT B0, `(.L_x_4) ;  /* 0x000000c000007945 */ /* 0x000fe80003800200 */
[C---:B------:R-:W-:Y:S02]  /*0270*/  ISETP.NE.OR P1, PT, R0.reuse, 0x1, !P3 ;  /* 0x000000010000780c */ /* 0x040fe40005f25670 */
[----:B------:R-:W-:-:S11]  /*0280*/  ISETP.NE.OR P0, PT, R0, 0x3, !P3 ;  /* 0x000000030000780c */ /* 0x000fd60005f05670 */
[----:B------:R-:W-:Y:S05]  /*0290*/  @P1 BRA `(.L_x_5) ;  /* 0x0000000000201947 */ /* 0x000fea0003800000 */
[----:B------:R-:W3:Y:S02]  /*02a0*/  LDCU.64 UR4, c[0x0][0x348] ;  /* 0x00006900ff0477ac */ /* 0x000ee40008000a00 */
[----:B---3--:R-:W-:Y:S02]  /*02b0*/  UIADD3 UR6, UP1, UPT, UR4, 0x80, URZ ;  /* 0x0000008004067890 */ /* 0x008fe4000ff3e0ff */
[----:B------:R-:W-:Y:S02]  /*02c0*/  UIADD3 UR4, UP0, UPT, UR4, 0x180, URZ ;  /* 0x0000018004047890 */ /* 0x000fe4000ff1e0ff */
[----:B------:R-:W-:Y:S02]  /*02d0*/  UIADD3.X UR7, UPT, UPT, URZ, UR5, URZ, UP1, !UPT ;  /* 0x00000005ff077290 */ /* 0x000fe40008ffe4ff */
[----:B------:R-:W-:-:S07]  /*02e0*/  UIADD3.X UR5, UPT, UPT, URZ, UR5, URZ, UP0, !UPT ;  /* 0x00000005ff057290 */ /* 0x000fce00087fe4ff */
[----:B------:R3:W-:Y:S02]  /*02f0*/  UTMACCTL.PF [UR6] ;  /* 0x00000000060079b9 */ /* 0x0007e40008040000 */
[----:B------:R3:W-:Y:S02]  /*0300*/  UTMACCTL.PF [UR4] ;  /* 0x00000000040079b9 */ /* 0x0007e40008040000 */
[----:B---3--:R-:W-:Y:S01]  /*0310*/  NOP ;  /* 0x0000000000007918 */ /* 0x008fe20000000000 */
.L_x_5:
[----:B------:R-:W-:Y:S05]  /*0320*/  BSYNC.RECONVERGENT B0 ;  /* 0x0000000000007941 */ /* 0x000fea0003800200 */
.L_x_4:
[----:B------:R-:W-:Y:S04]  /*0330*/  BSSY.RECONVERGENT B0, `(.L_x_6) ;  /* 0x000000a000007945 */ /* 0x000fe80003800200 */
        /* <DEDUP_REMOVED lines=9> */
.L_x_7:
[----:B------:R-:W-:Y:S05]  /*03d0*/  BSYNC.RECONVERGENT B0 ;  /* 0x0000000000007941 */ /* 0x000fea0003800200 */
.L_x_6:
[----:B------:R-:W3:Y:S01]  /*03e0*/  LDCU.64 UR4, c[0x0][0x888] ;  /* 0x00011100ff0477ac */ /* 0x000ee20008000a00 */
[----:B------:R-:W-:Y:S02]  /*03f0*/  UISETP.EQ.U32.AND UP2, UPT, UR8, URZ, UPT ;  /* 0x000000ff0800728c */ /* 0x000fe4000bf42070 */
[----:B------:R-:W-:Y:S02]  /*0400*/  UPLOP3.LUT UP3, UPT, UPT, UPT, UPT, 0x80, 0x8 ;  /* 0x000000000008789c */ /* 0x000fe40003f6f070 */
[----:B---3--:R-:W-:-:S04]  /*0410*/  UISETP.NE.U32.AND UP0, UPT, UR4, URZ, UPT ;  /* 0x000000ff0400728c */ /* 0x008fc8000bf05070 */
[----:B------:R-:W-:-:S04]  /*0420*/  UISETP.NE.AND.EX UP1, UPT, UR5, URZ, UPT, UP0 ;  /* 0x000000ff0500728c */ /* 0x000fc8000bf25300 */
[----:B------:R-:W-:-:S04]  /*0430*/  UISETP.EQ.OR.EX UP4, UPT, UR9, URZ, !UP1, UP2 ;  /* 0x000000ff0900728c */ /* 0x000fc8000cf82720 */
[----:B------:R-:W-:-:S06]  /*0440*/  UP2UR UR4, UPR, URZ, 0x10 ;  /* 0x00000010ff047883 */ /* 0x000fcc0008000000 */
[----:B------:R-:W-:Y:S01]  /*0450*/  MOV R88, UR4 ;  /* 0x0000000400587c02 */ /* 0x000fe20008000f00 */
[----:B------:R-:W-:Y:S06]  /*0460*/  BRA.U !UP4, `(.L_x_8) ;  /* 0x000000010c207547 */ /* 0x000fec000b800000 */
[----:B------:R-:W-:Y:S01]  /*0470*/  UISETP.NE.U32.AND UP2, UPT, UR8, URZ, UPT ;  /* 0x000000ff0800728c */ /* 0x000fe2000bf45070 */
[----:B-----5:R-:W-:Y:S01]  /*0480*/  FSETP.NEU.AND P0, PT, R41, RZ, PT ;  /* 0x000000ff2900720b */ /* 0x020fe20003f0d000 */
[----:B------:R-:W-:Y:S02]  /*0490*/  USEL UR4, URZ, 0xffffffff, UP1 ;  /* 0xffffffffff047887 */ /* 0x000fe40008800000 */
[----:B------:R-:W-:-:S10]  /*04a0*/  UISETP.NE.AND.EX UP2, UPT, UR9, URZ, UPT, UP2 ;  /* 0x000000ff0900728c */ /* 0x000fd4000bf45320 */
[----:B------:R-:W-:Y:S01]  /*04b0*/  VOTEU.ANY UP0, P0 ;  /* 0x0000000000ff7886 */ /* 0x000fe20000000100 */
[----:B------:R-:W-:-:S04]  /*04c0*/  @!UP2 USEL UR4, URZ, 0xffffffff, UP0 ;  /* 0xffffffffff04a887 */ /* 0x000fc80008000000 */
[----:B------:R-:W-:-:S04]  /*04d0*/  ULOP3.LUT UR4, UR4, 0x1, URZ, 0xc0, !UPT ;  /* 0x0000000104047892 */ /* 0x000fc8000f8ec0ff */
[----:B------:R-:W-:-:S11]  /*04e0*/  UISETP.NE.U32.AND UP3, UPT, UR4, 0x1, UPT ;  /* 0x000000010400788c */ /* 0x000fd6000bf65070 */
.L_x_8:
[----:B-1----:R-:W1:Y:S01]  /*04f0*/  SHFL.IDX PT, R2, R86, RZ, 0x1f ;  /* 0x00001fff56027589 */ /* 0x002e6200000e0000 */
[----:B------:R-:W-:Y:S01]  /*0500*/  UISETP.NE.AND UP6, UPT, UR18, 0x2, UPT ;  /* 0x000000021200788c */ /* 0x000fe2000bfc5270 */
[----:B-1----:R-:W-:-:S13]  /*0510*/  ISETP.NE.AND P0, PT, R2, RZ, PT ;  /* 0x000000ff0200720c */ /* 0x002fda0003f05270 */
[----:B------:R-:W-:Y:S05]  /*0520*/  @P0 BRA `(.L_x_9) ;  /* 0x0000000000600947 */ /* 0x000fea0003800000 */
[----:B------:R-:W1:Y:S01]  /*0530*/  S2UR UR4, SR_CgaCtaId ;  /* 0x00000000000479c3 */ /* 0x000e620000008800 */
[----:B------:R-:W-:Y:S01]  /*0540*/  UMOV UR5, 0x400 ;  /* 0x0000040000057882 */ /* 0x000fe20000000000 */
[----:B------:R-:W-:Y:S01]  /*0550*/  UMOV UR8, 0x1 ;  /* 0x0000000100087882 */ /* 0x000fe20000000000 */
[----:B------:R-:W-:Y:S01]  /*0560*/  UMOV UR6, 0x2 ;  /* 0x0000000200067882 */ /* 0x000fe20000000000 */
[----:B------:R-:W-:-:S04]  /*0570*/  UIADD3 UR8, UPT, UPT, -UR8, 0x100000, URZ ;  /* 0x0010000008087890 */ /* 0x000fc8000fffe1ff */
[----:B------:R-:W-:Y:S02]  /*0580*/  USHF.L.U32 UR9, UR8, 0xb, URZ ;  /* 0x0000000b08097899 */ /* 0x000fe400080006ff */
[----:B------:R-:W-:Y:S02]  /*0590*/  USHF.L.U32 UR8, UR8, 0x1, URZ ;  /* 0x0000000108087899 */ /* 0x000fe400080006ff */
[----:B------:R-:W-:-:S04]  /*05a0*/  UIADD3 UR6, UPT, UPT, -UR6, 0x100000, URZ ;  /* 0x0010000006067890 */ /* 0x000fc8000fffe1ff */
[----:B------:R-:W-:Y:S02]  /*05b0*/  USHF.L.U32 UR7, UR6, 0xb, URZ ;  /* 0x0000000b06077899 */ /* 0x000fe400080006ff */
[----:B------:R-:W-:Y:S01]  /*05c0*/  USHF.L.U32 UR6, UR6, 0x1, URZ ;  /* 0x0000000106067899 */ /* 0x000fe200080006ff */
[----:B------:R-:W-:Y:S01]  /*05d0*/  ELECT P0, URZ, PT ;  /* 0x0000000000ff782f */ /* 0x000fe20003800000 */
[----:B-1----:R-:W-:Y:S01]  /*05e0*/  ULEA UR4, UR4, UR5, 0x18 ;  /* 0x0000000504047291 */ /* 0x002fe2000f8ec0ff */
[----:B------:R-:W1:Y:S11]  /*05f0*/  FENCE.VIEW.ASYNC.S ;  /* 0x00000000000073c6 */ /* 0x000e760000000000 */
[----:B-1----:R1:W3:Y:S01]  /*0600*/  SYNCS.EXCH.64 URZ, [UR4], UR8 ;  /* 0x0000000804ff75b2 */ /* 0x0022e20008000100 */
[----:B------:R1:W4:Y:S01]  /*0610*/  SYNCS.EXCH.64 URZ, [UR4+0x28], UR6 ;  /* 0x0000280604ff75b2 */ /* 0x0003220008000100 */
[----:B------:R1:W1:Y:S01]  /*0620*/  SYNCS.EXCH.64 URZ, [UR4+0x8], UR8 ;  /* 0x0000080804ff75b2 */ /* 0x0002620008000100 */
[----:B------:R1:W1:Y:S01]  /*0630*/  SYNCS.EXCH.64 URZ, [UR4+0x30], UR6 ;  /* 0x0000300604ff75b2 */ /* 0x0002620008000100 */
[----:B------:R1:W1:Y:S01]  /*0640*/  SYNCS.EXCH.64 URZ, [UR4+0x10], UR8 ;  /* 0x0000100804ff75b2 */ /* 0x0002620008000100 */
[----:B------:R1:W1:Y:S01]  /*0650*/  SYNCS.EXCH.64 URZ, [UR4+0x38], UR6 ;  /* 0x0000380604ff75b2 */ /* 0x0002620008000100 */
[----:B------:R1:W1:Y:S01]  /*0660*/  SYNCS.EXCH.64 URZ, [UR4+0x18], UR8 ;  /* 0x0000180804ff75b2 */ /* 0x0002620008000100 */
[----:B------:R1:W1:Y:S01]  /*0670*/  SYNCS.EXCH.64 URZ, [UR4+0x40], UR6 ;  /* 0x0000400604ff75b2 */ /* 0x0002620008000100 */
[----:B------:R1:W1:Y:S01]  /*0680*/  SYNCS.EXCH.64 URZ, [UR4+0x20], UR8 ;  /* 0x0000200804ff75b2 */ /* 0x0002620008000100 */
[----:B------:R1:W1:Y:S01]  /*0690*/  SYNCS.EXCH.64 URZ, [UR4+0x48], UR6 ;  /* 0x0000480604ff75b2 */ /* 0x0002620008000100 */
[----:B------:R-:W-:Y:S01]  /*06a0*/  NOP ;  /* 0x0000000000007918 */ /* 0x000fe20000000000 */
.L_x_9:
[----:B------:R-:W2:Y:S01]  /*06b0*/  SHFL.IDX PT, R2, R86, RZ, 0x1f ;  /* 0x00001fff56027589 */ /* 0x000ea200000e0000 */
[----:B------:R-:W-:Y:S01]  /*06c0*/  NOP ;  /* 0x0000000000007918 */ /* 0x000fe20000000000 */
[----:B--2---:R-:W-:-:S13]  /*06d0*/  ISETP.NE.AND P0, PT, R2, 0x1, PT ;  /* 0x000000010200780c */ /* 0x004fda0003f05270 */
[----:B------:R-:W-:Y:S05]  /*06e0*/  @P0 BRA `(.L_x_10) ;  /* 0x0000000000580947 */ /* 0x000fea0003800000 */
[----:B-1----:R-:W1:Y:S01]  /*06f0*/  S2UR UR4, SR_CgaCtaId ;  /* 0x00000000000479c3 */ /* 0x002e620000008800 */
        /* <DEDUP_REMOVED lines=12> */
[----:B-1----:R2:W1:Y:S01]  /*07c0*/  SYNCS.EXCH.64 URZ, [UR4+0x50], UR8 ;  /* 0x0000500804ff75b2 */ /* 0x0024620008000100 */
[----:B------:R2:W1:Y:S01]  /*07d0*/  SYNCS.EXCH.64 URZ, [UR4+0x70], UR6 ;  /* 0x0000700604ff75b2 */ /* 0x0004620008000100 */
[----:B------:R2:W1:Y:S01]  /*07e0*/  SYNCS.EXCH.64 URZ, [UR4+0x58], UR8 ;  /* 0x0000580804ff75b2 */ /* 0x0004620008000100 */
[----:B------:R2:W1:Y:S01]  /*07f0*/  SYNCS.EXCH.64 URZ, [UR4+0x78], UR6 ;  /* 0x0000780604ff75b2 */ /* 0x0004620008000100 */
[----:B------:R2:W1:Y:S01]  /*0800*/  SYNCS.EXCH.64 URZ, [UR4+0x60], UR8 ;  /* 0x0000600804ff75b2 */ /* 0x0004620008000100 */
[----:B------:R2:W1:Y:S01]  /*0810*/  SYNCS.EXCH.64 URZ, [UR4+0x80], UR6 ;  /* 0x0000800604ff75b2 */ /* 0x0004620008000100 */
[----:B------:R2:W1:Y:S01]  /*0820*/  SYNCS.EXCH.64 URZ, [UR4+0x68], UR8 ;  /* 0x0000680804ff75b2 */ /* 0x0004620008000100 */
[----:B------:R2:W1:Y:S02]  /*0830*/  SYNCS.EXCH.64 URZ, [UR4+0x88], UR6 ;  /* 0x0000880604ff75b2 */ /* 0x0004640008000100 */
[----:B--2---:R-:W-:Y:S01]  /*0840*/  NOP ;  /* 0x0000000000007918 */ /* 0x004fe20000000000 */
.L_x_10:
[----:B------:R-:W2:Y:S01]  /*0850*/  SHFL.IDX PT, R2, R86, RZ, 0x1f ;  /* 0x00001fff56027589 */ /* 0x000ea200000e0000 */
[----:B------:R-:W-:Y:S01]  /*0860*/  NOP ;  /* 0x0000000000007918 */ /* 0x000fe20000000000 */
[----:B--2---:R-:W-:-:S13]  /*0870*/  ISETP.NE.AND P0, PT, R2, 0x3, PT ;  /* 0x000000030200780c */ /* 0x004fda0003f05270 */
[----:B------:R-:W-:Y:S05]  /*0880*/  @P0 BRA `(.L_x_11) ;  /* 0x0000000000300947 */ /* 0x000fea0003800000 */
[----:B-1----:R-:W1:Y:S01]  /*0890*/  S2UR UR4, SR_CgaCtaId ;  /* 0x00000000000479c3 */ /* 0x002e620000008800 */
[----:B------:R-:W-:Y:S01]  /*08a0*/  UMOV UR6, 0x400 ;  /* 0x0000040000067882 */ /* 0x000fe20000000000 */
[----:B------:R-:W-:Y:S01]  /*08b0*/  UMOV UR5, 0x20 ;  /* 0x0000002000057882 */ /* 0x000fe20000000000 */
[----:B------:R-:W-:Y:S01]  /*08c0*/  ELECT P0, URZ, PT ;  /* 0x0000000000ff782f */ /* 0x000fe20003800000 */
[----:B-1----:R-:W-:Y:S02]  /*08d0*/  ULEA UR6, UR4, UR6, 0x18 ;  /* 0x0000000604067291 */ /* 0x002fe4000f8ec0ff */
[----:B------:R-:W-:-:S04]  /*08e0*/  UIADD3 UR4, UPT, UPT, -UR5, 0x100000, URZ ;  /* 0x0010000005047890 */ /* 0x000fc8000fffe1ff */
[----:B------:R-:W-:Y:S02]  /*08f0*/  USHF.L.U32 UR5, UR4, 0xb, URZ ;  /* 0x0000000b04057899 */ /* 0x000fe400080006ff */
[----:B------:R-:W-:Y:S01]  /*0900*/  USHF.L.U32 UR4, UR4, 0x1, URZ ;  /* 0x0000000104047899 */ /* 0x000fe200080006ff */
[----:B------:R-:W1:Y:S11]  /*0910*/  FENCE.VIEW.ASYNC.S ;  /* 0x00000000000073c6 */ /* 0x000e760000000000 */
[----:B-1----:R2:W1:Y:S01]  /*0920*/  SYNCS.EXCH.64 URZ, [UR6+0x90], UR4 ;  /* 0x0000900406ff75b2 */ /* 0x0024620008000100 */
[----:B------:R2:W1:Y:S02]  /*0930*/  SYNCS.EXCH.64 URZ, [UR6+0x98], UR4 ;  /* 0x0000980406ff75b2 */ /* 0x0004640008000100 */
[----:B--2---:R-:W-:Y:S01]  /*0940*/  NOP ;  /* 0x0000000000007918 */ /* 0x004fe20000000000 */
.L_x_11:
[----:B------:R-:W2:Y:S01]  /*0950*/  SHFL.IDX PT, R2, R86, RZ, 0x1f ;  /* 0x00001fff56027589 */ /* 0x000ea200000e0000 */
[----:B------:R-:W-:Y:S01]  /*0960*/  NOP ;  /* 0x0000000000007918 */ /* 0x000fe20000000000 */
[----:B--2---:R-:W-:-:S13]  /*0970*/  ISETP.NE.AND P0, PT, R2, 0x4, PT ;  /* 0x000000040200780c */ /* 0x004fda0003f05270 */
[----:B------:R-:W-:Y:S05]  /*0980*/  @P0 BRA `(.L_x_12) ;  /* 0x00000000004c0947 */ /* 0x000fea0003800000 */
[----:B-1----:R-:W1:Y:S01]  /*0990*/  S2UR UR6, SR_CgaCtaId ;  /* 0x00000000000679c3 */ /* 0x002e620000008800 */
[----:B------:R-:W-:Y:S01]  /*09a0*/  UMOV UR4, 0x1e0 ;  /* 0x000001e000047882 */ /* 0x000fe20000000000 */
[----:B------:R-:W-:Y:S01]  /*09b0*/  UMOV UR5, 0x400 ;  /* 0x0000040000057882 */ /* 0x000fe20000000000 */
[----:B------:R-:W-:Y:S01]  /*09c0*/  USEL UR4, UR4, 0x1a0, UP3 ;  /* 0x000001a004047887 */ /* 0x000fe20009800000 */
[----:B------:R-:W-:Y:S01]  /*09d0*/  UMOV UR8, 0x1 ;  /* 0x0000000100087882 */ /* 0x000fe20000000000 */
[----:B------:R-:W-:Y:S01]  /*09e0*/  ELECT P0, URZ, PT ;  /* 0x0000000000ff782f */ /* 0x000fe20003800000 */
[----:B------:R-:W-:-:S04]  /*09f0*/  UIADD3 UR8, UPT, UPT, -UR8, 0x100000, URZ ;  /* 0x0010000008087890 */ /* 0x000fc8000fffe1ff */
[----:B------:R-:W-:Y:S02]  /*0a00*/  USHF.L.U32 UR9, UR8, 0xb, URZ ;  /* 0x0000000b08097899 */ /* 0x000fe400080006ff */
[----:B------:R-:W-:Y:S02]  /*0a10*/  USHF.L.U32 UR8, UR8, 0x1, URZ ;  /* 0x0000000108087899 */ /* 0x000fe400080006ff */
[----:B-1----:R-:W-:Y:S02]  /*0a20*/  ULEA UR6, UR6, UR5, 0x18 ;  /* 0x0000000506067291 */ /* 0x002fe4000f8ec0ff */
[----:B------:R-:W-:-:S04]  /*0a30*/  UIADD3 UR4, UPT, UPT, -UR4, 0x100000, URZ ;  /* 0x0010000004047890 */ /* 0x000fc8000fffe1ff */
[----:B------:R-:W-:Y:S02]  /*0a40*/  USHF.L.U32 UR5, UR4, 0xb, URZ ;  /* 0x0000000b04057899 */ /* 0x000fe400080006ff */
[----:B------:R-:W-:Y:S01]  /*0a50*/  USHF.L.U32 UR4, UR4, 0x1, URZ ;  /* 0x0000000104047899 */ /* 0x000fe200080006ff */
[----:B------:R-:W1:Y:S03]  /*0a60*/  FENCE.VIEW.ASYNC.S ;  /* 0x00000000000073c6 */ /* 0x000e660000000000 */
[----:B-1----:R2:W1:Y:S08]  /*0a70*/  SYNCS.EXCH.64 URZ, [UR6+0xa0], UR8 ;  /* 0x0000a00806ff75b2 */ /* 0x0024700008000100 */
[----:B------:R2:W1:Y:S01]  /*0a80*/  SYNCS.EXCH.64 URZ, [UR6+0xb0], UR4 ;  /* 0x0000b00406ff75b2 */ /* 0x0004620008000100 */
[----:B------:R2:W1:Y:S01]  /*0a90*/  SYNCS.EXCH.64 URZ, [UR6+0xa8], UR8 ;  /* 0x0000a80806ff75b2 */ /* 0x0004620008000100 */
[----:B------:R2:W1:Y:S02]  /*0aa0*/  SYNCS.EXCH.64 URZ, [UR6+0xb8], UR4 ;  /* 0x0000b80406ff75b2 */ /* 0x0004640008000100 */
[----:B--2---:R-:W-:Y:S01]  /*0ab0*/  NOP ;  /* 0x0000000000007918 */ /* 0x004fe20000000000 */
.L_x_12:
        /* <DEDUP_REMOVED lines=26> */
.L_x_13:
[----:B------:R-:W2:Y:S01]  /*0c60*/  SHFL.IDX PT, R2, R86, RZ, 0x1f ;  /* 0x00001fff56027589 */ /* 0x000ea200000e0000 */
[----:B------:R-:W-:Y:S01]  /*0c70*/  NOP ;  /* 0x0000000000007918 */ /* 0x000fe20000000000 */
[----:B--2---:R-:W-:-:S13]  /*0c80*/  ISETP.NE.AND P0, PT, R2, 0x3, PT ;  /* 0x000000030200780c */ /* 0x004fda0003f05270 */
[----:B------:R-:W-:Y:S05]  /*0c90*/  @P0 BRA `(.L_x_14) ;  /* 0x0000000000380947 */ /* 0x000fea0003800000 */
[----:B------:R-:W2:Y:S01]  /*0ca0*/  S2UR UR5, SR_CgaCtaId ;  /* 0x00000000000579c3 */ /* 0x000ea20000008800 */
[----:B-1----:R-:W-:Y:S01]  /*0cb0*/  UMOV UR4, 0x400 ;  /* 0x0000040000047882 */ /* 0x002fe20000000000 */
[----:B------:R-:W-:Y:S01]  /*0cc0*/  UMOV UR6, 0x20 ;  /* 0x0000002000067882 */ /* 0x000fe20000000000 */
[----:B------:R-:W-:Y:S01]  /*0cd0*/  ELECT P0, URZ, PT ;  /* 0x0000000000ff782f */ /* 0x000fe20003800000 */
[----:B------:R-:W-:-:S04]  /*0ce0*/  UIADD3 UR6, UPT, UPT, -UR6, 0x100000, URZ ;  /* 0x0010000006067890 */ /* 0x000fc8000fffe1ff */
[----:B------:R-:W-:Y:S02]  /*0cf0*/  USHF.L.U32 UR7, UR6, 0xb, URZ ;  /* 0x0000000b06077899 */ /* 0x000fe400080006ff */
[----:B------:R-:W-:Y:S02]  /*0d00*/  USHF.L.U32 UR6, UR6, 0x1, URZ ;  /* 0x0000000106067899 */ /* 0x000fe400080006ff */
[----:B--2---:R-:W-:Y:S01]  /*0d10*/  ULEA UR4, UR5, UR4, 0x18 ;  /* 0x0000000405047291 */ /* 0x004fe2000f8ec0ff */
[----:B------:R-:W1:Y:S11]  /*0d20*/  FENCE.VIEW.ASYNC.S ;  /* 0x00000000000073c6 */ /* 0x000e760000000000 */
[----:B-1----:R2:W1:Y:S01]  /*0d30*/  SYNCS.EXCH.64 URZ, [UR4+0x100], UR6 ;  /* 0x0001000604ff75b2 */ /* 0x0024620008000100 */
[----:B------:R2:W1:Y:S01]  /*0d40*/  SYNCS.EXCH.64 URZ, [UR4+0x110], UR6 ;  /* 0x0001100604ff75b2 */ /* 0x0004620008000100 */
[----:B------:R2:W1:Y:S01]  /*0d50*/  SYNCS.EXCH.64 URZ, [UR4+0x108], UR6 ;  /* 0x0001080604ff75b2 */ /* 0x0004620008000100 */
[----:B------:R2:W1:Y:S02]  /*0d60*/  SYNCS.EXCH.64 URZ, [UR4+0x118], UR6 ;  /* 0x0001180604ff75b2 */ /* 0x0004640008000100 */
[----:B--2---:R-:W-:Y:S01]  /*0d70*/  NOP ;  /* 0x0000000000007918 */ /* 0x004fe20000000000 */
.L_x_14:
[----:B-1----:R-:W1:Y:S01]  /*0d80*/  LDCU UR4, c[0x0][0x36c] ;  /* 0x00006d80ff0477ac */ /* 0x002e620008000800 */
[----:B------:R-:W-:Y:S01]  /*0d90*/  ISETP.NE.OR P3, PT, R0, 0x2, !P3 ;  /* 0x000000020000780c */ /* 0x000fe20005f65670 */
[----:B------:R-:W-:Y:S01]  /*0da0*/  NOP ;  /* 0x0000000000007918 */ /* 0x000fe20000000000 */
[----:B------:R-:W-:Y:S01]  /*0db0*/  LOP3.LUT R0, R95, 0x1f, RZ, 0xc0, !PT ;  /* 0x0000001f5f007812 */ /* 0x000fe200078ec0ff */
[----:B------:R-:W-:Y:S02]  /*0dc0*/  UISETP.NE.AND UP4, UPT, UR18, URZ, UPT ;  /* 0x000000ff1200728c */ /* 0x000fe4000bf85270 */
[----:B-1----:R-:W-:-:S09]  /*0dd0*/  UISETP.EQ.U32.AND UP5, UPT, UR4, 0x1, UPT ;  /* 0x000000010400788c */ /* 0x002fd2000bfa2070 */
[----:B------:R-:W-:Y:S05]  /*0de0*/  BRA.U !UP5, `(.L_x_15) ;  /* 0x000000010d087547 */ /* 0x000fea000b800000 */
[----:B---34-:R-:W-:Y:S01]  /*0df0*/  UCGABAR_ARV ;  /* 0x00000000000079c7 */ /* 0x018fe20008000000 */
[----:B------:R-:W-:Y:S05]  /*0e00*/  BRA `(.L_x_16) ;  /* 0x0000000000047947 */ /* 0x000fea0003800000 */
.L_x_15:
[----:B---34-:R-:W-:Y:S01]  /*0e10*/  NOP ;  /* 0x0000000000007918 */ /* 0x018fe20000000000 */
.L_x_16:
[----:B------:R-:W1:Y:S01]  /*0e20*/  S2UR UR30, SR_CTAID.X ;  /* 0x00000000001e79c3 */ /* 0x000e620000002500 */
[----:B------:R-:W-:-:S05]  /*0e30*/  CS2R.32 R87, SR_CgaSize ;  /* 0x0000000000577805 */ /* 0x000fca0000008a00 */
[----:B------:R-:W-:-:S05]  /*0e40*/  IMAD R87, R87, -0xa0, RZ ;  /* 0xffffff6057577824 */ /* 0x000fca00078e02ff */
[----:B------:R-:W-:-:S14]  /*0e50*/  R2UR UR5, R87 ;  /* 0x00000000570572ca */ /* 0x000fdc00000e0000 */
[----:B------:R-:W2:Y:S01]  /*0e60*/  LDCU UR5, c[0x0][UR5+0x2b0] ;  /* 0x00005600050577ac */ /* 0x000ea20008000800 */
[----:B------:R-:W-:-:S05]  /*0e70*/  CS2R.32 R87, SR_CgaSize ;  /* 0x0000000000577805 */ /* 0x000fca0000008a00 */
[----:B------:R-:W-:-:S05]  /*0e80*/  IMAD R87, R87, -0xa0, RZ ;  /* 0xffffff6057577824 */ /* 0x000fca00078e02ff */
[----:B------:R-:W-:-:S14]  /*0e90*/  R2UR UR4, R87 ;  /* 0x00000000570472ca */ /* 0x000fdc00000e0000 */
[----:B------:R-:W3:Y:S01]  /*0ea0*/  LDCU UR4, c[0x0][UR4+0x2b4] ;  /* 0x00005680040477ac */ /* 0x000ee20008000800 */
[----:B------:R-:W4:Y:S01]  /*0eb0*/  S2UR UR31, SR_CTAID.Y ;  /* 0x00000000001f79c3 */ /* 0x000f220000002600 */
[----:B------:R-:W-:-:S05]  /*0ec0*/  CS2R.32 R87, SR_CgaSize ;  /* 0x0000000000577805 */ /* 0x000fca0000008a00 */
[----:B------:R-:W-:-:S05]  /*0ed0*/  IMAD R87, R87, -0xa0, RZ ;  /* 0xffffff6057577824 */ /* 0x000fca00078e02ff */
[----:B------:R-:W-:-:S14]  /*0ee0*/  R2UR UR7, R87 ;  /* 0x00000000570772ca */ /* 0x000fdc00000e0000 */
[----:B------:R-:W3:Y:S01]  /*0ef0*/  LDCU UR7, c[0x0][UR7+0x2a0] ;  /* 0x00005400070777ac */ /* 0x000ee20008000800 */
[----:B------:R-:W-:-:S05]  /*0f00*/  CS2R.32 R87, SR_CgaSize ;  /* 0x0000000000577805 */ /* 0x000fca0000008a00 */
[----:B------:R-:W-:-:S05]  /*0f10*/  IMAD R87, R87, -0xa0, RZ ;  /* 0xffffff6057577824 */ /* 0x000fca00078e02ff */
[----:B------:R-:W-:-:S14]  /*0f20*/  R2UR UR59, R87 ;  /* 0x00000000573b72ca */ /* 0x000fdc00000e0000 */
[----:B------:R-:W3:Y:S01]  /*0f30*/  LDCU UR59, c[0x0][UR59+0x2a4] ;  /* 0x000054803b3b77ac */ /* 0x000ee20008000800 */
[----:B------:R-:W3:Y:S01]  /*0f40*/  S2UR UR8, SR_CgaCtaId ;  /* 0x00000000000879c3 */ /* 0x000ee20000008800 */
[----:B------:R-:W3:Y:S01]  /*0f50*/  LDCU UR19, c[0x0][0xb24] ;  /* 0x00016480ff1377ac */ /* 0x000ee20008000800 */
[----:B------:R-:W3:Y:S01]  /*0f60*/  LDCU UR42, c[0x0][0xb24] ;  /* 0x00016480ff2a77ac */ /* 0x000ee20008000800 */
[----:B-1----:R-:W-:Y:S01]  /*0f70*/  I2FP.F32.U32 R3, UR30 ;  /* 0x0000001e00037c45 */ /* 0x002fe20008201000 */
[----:B------:R-:W1:Y:S04]  /*0f80*/  LDCU UR22, c[0x0][0xb30] ;  /* 0x00016600ff1677ac */ /* 0x000e680008000800 */
[----:B--2---:R-:W-:Y:S01]  /*0f90*/  FMUL R3, R3, UR5 ;  /* 0x0000000503037c20 */ /* 0x004fe20008400000 */
[----:B----4-:R-:W-:-:S05]  /*0fa0*/  I2FP.F32.U32 R2, UR31 ;  /* 0x0000001f00027c45 */ /* 0x010fca0008201000 */
[----:B------:R-:W2:Y:S01]  /*0fb0*/  F2I.U32.TRUNC.NTZ R3, R3 ;  /* 0x0000000300037305 */ /* 0x000ea2000020f000 */
[----:B---3--:R-:W-:Y:S01]  /*0fc0*/  FMUL R2, R2, UR4 ;  /* 0x0000000402027c20 */ /* 0x008fe20008400000 */
[----:B------:R-:W-:-:S06]  /*0fd0*/  USHF.L.U32 UR28, UR8, 0xe, URZ ;  /* 0x0000000e081c7899 */ /* 0x000fcc00080006ff */
[----:B------:R-:W3:Y:S01]  /*0fe0*/  F2I.U32.TRUNC.NTZ R2, R2 ;  /* 0x0000000200027305 */ /* 0x000ee2000020f000 */
[----:B------:R-:W-:Y:S01]  /*0ff0*/  ULOP3.LUT UR28, UR28, 0x4000, URZ, 0xc0, !UPT ;  /* 0x000040001c1c7892 */ /* 0x000fe2000f8ec0ff */
[----:B--2---:R-:W-:Y:S02]  /*1000*/  R2UR UR4, R3 ;  /* 0x00000000030472ca */ /* 0x004fe400000e0000 */
[----:B---3--:R-:W-:Y:S02]  /*1010*/  R2UR UR6, R2 ;  /* 0x00000000020672ca */ /* 0x008fe400000e0000 */
[----:B------:R-:W-:-:S09]  /*1020*/  PRMT R2, RZ, 0x7610, R2 ;  /* 0x00007610ff027816 */ /* 0x000fd20000000002 */
[----:B------:R-:W-:-:S04]  /*1030*/  UIADD3 UR5, UPT, UPT, -UR4, URZ, URZ ;  /* 0x000000ff04057290 */ /* 0x000fc8000fffe1ff */
[----:B------:R-:W-:Y:S02]  /*1040*/  UIMAD UR5, UR7, UR5, UR30 ;  /* 0x00000005070572a4 */ /* 0x000fe4000f8e021e */
[----:B------:R-:W-:-:S04]  /*1050*/  UIADD3 UR4, UPT, UPT, -UR6, URZ, URZ ;  /* 0x000000ff06047290 */ /* 0x000fc8000fffe1ff */
[----:B------:R-:W-:Y:S01]  /*1060*/  IMAD.U32 R87, RZ, RZ, UR5 ;  /* 0x00000005ff577e24 */ /* 0x000fe2000f8e00ff */
[----:B------:R-:W-:Y:S01]  /*1070*/  UIMAD UR59, UR59, UR4, UR31 ;  /* 0x000000043b3b72a4 */ /* 0x000fe2000f8e021f */
[----:B-1----:R-:W-:Y:S11]  /*1080*/  BRA.U UP4, `(.L_x_17) ;  /* 0x0000000104287547 */ /* 0x002ff6000b800000 */
[----:B------:R-:W-:Y:S01]  /*1090*/  R2UR UR6, R87 ;  /* 0x00000000570672ca */ /* 0x000fe200000e0000 */
[----:B------:R-:W-:-:S12]  /*10a0*/  UISETP.NE.AND UP0, UPT, UR59, URZ, UPT ;  /* 0x000000ff3b00728c */ /* 0x000fd8000bf05270 */
[----:B------:R-:W-:-:S04]  /*10b0*/  UISETP.EQ.OR UP0, UPT, UR6, URZ, !UP0 ;  /* 0x000000ff0600728c */ /* 0x000fc8000c702670 */
[----:B------:R-:W-:Y:S02]  /*10c0*/  USEL UR5, URZ, 0x1, !UP0 ;  /* 0x00000001ff057887 */ /* 0x000fe4000c000000 */
[----:B------:R-:W-:-:S04]  /*10d0*/  UISETP.NE.AND UP0, UPT, UR59, URZ, UPT ;  /* 0x000000ff3b00728c */ /* 0x000fc8000bf05270 */
[----:B------:R-:W-:Y:S02]  /*10e0*/  USEL UR4, URZ, 0x2, UP0 ;  /* 0x00000002ff047887 */ /* 0x000fe40008000000 */
[----:B------:R-:W-:-:S04]  /*10f0*/  UISETP.NE.AND UP0, UPT, UR6, 0x1, UPT ;  /* 0x000000010600788c */ /* 0x000fc8000bf05270 */
[----:B------:R-:W-:-:S04]  /*1100*/  USEL UR4, UR4, 0x2, UP0 ;  /* 0x0000000204047887 */ /* 0x000fc80008000000 */
[----:B------:R-:W-:-:S06]  /*1110*/  UIADD3 UR4, UPT, UPT, UR5, UR4, URZ ;  /* 0x0000000405047290 */ /* 0x000fcc000fffe0ff */
[----:B------:R-:W-:-:S07]  /*1120*/  MOV R2, UR4 ;  /* 0x0000000400027c02 */ /* 0x000fce0008000f00 */
.L_x_17:
[----:B------:R-:W1:Y:S01]  /*1130*/  S2UR UR36, SR_CTAID.Z ;  /* 0x00000000002479c3 */ /* 0x000e620000002700 */
[----:B------:R-:W-:-:S09]  /*1140*/  UISETP.GE.AND UP0, UPT, UR19, 0x1, UPT ;  /* 0x000000011300788c */ /* 0x000fd2000bf06270 */
[----:B------:R-:W-:Y:S05]  /*1150*/  BRA.U !UP0, `(.L_x_18) ;  /* 0x0000000108d47547 */ /* 0x000fea000b800000 */
[----:B------:R-:W2:Y:S01]  /*1160*/  LDCU.128 UR12, c[0x0][0xb10] ;  /* 0x00016200ff0c77ac */ /* 0x000ea20008000c00 */
[----:B------:R-:W3:Y:S01]  /*1170*/  LDCU UR20, c[0x0][0xb0c] ;  /* 0x00016180ff1477ac */ /* 0x000ee20008000800 */
[----:B------:R-:W4:Y:S01]  /*1180*/  LDCU UR6, c[0x0][0x370] ;  /* 0x00006e00ff0677ac */ /* 0x000f220008000800 */
[----:B------:R-:W1:Y:S01]  /*1190*/  LDCU UR7, c[0x0][0x374] ;  /* 0x00006e80ff0777ac */ /* 0x000e620008000800 */
[----:B------:R-:W1:Y:S01]  /*11a0*/  LDCU UR21, c[0x0][0xb20] ;  /* 0x00016400ff1577ac */ /* 0x000e620008000800 */
[----:B--2---:R-:W-:Y:S02]  /*11b0*/  UIMAD.WIDE.U32 UR4, UR30, UR12, URZ ;  /* 0x0000000c1e0472a5 */ /* 0x004fe4000f8e00ff */
[----:B---3--:R-:W-:Y:S01]  /*11c0*/  UISETP.NE.AND UP0, UPT, UR20, 0x1, UPT ;  /* 0x000000011400788c */ /* 0x008fe2000bf05270 */
[----:B------:R-:W2:Y:S01]  /*11d0*/  LDCU.64 UR8, c[0x0][0xb28] ;  /* 0x00016500ff0877ac */ /* 0x000ea20008000a00 */
[----:B----4-:R-:W-:-:S03]  /*11e0*/  UIMAD.WIDE.U32 UR10, UR6, UR12, URZ ;  /* 0x0000000c060a72a5 */ /* 0x010fc6000f8e00ff */
[----:B------:R-:W-:Y:S01]  /*11f0*/  UMOV UR4, UR5 ;  /* 0x0000000500047c82 */ /* 0x000fe20008000000 */
[----:B------:R-:W-:Y:S02]  /*1200*/  UISETP.NE.AND UP2, UPT, UR19, 0x1, UPT ;  /* 0x000000011300788c */ /* 0x000fe4000bf45270 */
[----:B------:R-:W-:Y:S01]  /*1210*/  USHF.R.U32.HI UR4, URZ, UR13, UR4 ;  /* 0x0000000dff047299 */ /* 0x000fe20008011604 */
[----:B------:R-:W-:Y:S01]  /*1220*/  UMOV UR10, UR11 ;  /* 0x0000000b000a7c82 */ /* 0x000fe20008000000 */
[----:B------:R-:W-:Y:S02]  /*1230*/  UIMAD.WIDE.U32 UR16, UR31, UR15, URZ ;  /* 0x0000000f1f1072a5 */ /* 0x000fe4000f8e00ff */
[----:B------:R-:W-:Y:S02]  /*1240*/  USEL UR5, UR30, UR4, !UP0 ;  /* 0x000000041e057287 */ /* 0x000fe4000c000000 */
[----:B------:R-:W-:Y:S02]  /*1250*/  @UP0 USHF.R.U32.HI UR6, URZ, UR13, UR10 ;  /* 0x0000000dff060299 */ /* 0x000fe4000801160a */
[----:B------:R-:W-:-:S02]  /*1260*/  UISETP.NE.AND UP0, UPT, UR14, 0x1, UPT ;  /* 0x000000010e00788c */ /* 0x000fc4000bf05270 */
[----:B-1----:R-:W-:Y:S02]  /*1270*/  UIMAD.WIDE.U32 UR10, UR7, UR15, URZ ;  /* 0x0000000f070a72a5 */ /* 0x002fe4000f8e00ff */
[----:B--2---:R-:W-:Y:S01]  /*1280*/  UIMAD.WIDE.U32 UR12, UR6, UR8, URZ ;  /* 0x00000008060c72a5 */ /* 0x004fe2000f8e00ff */
[----:B------:R-:W-:Y:S02]  /*1290*/  UMOV UR4, UR17 ;  /* 0x0000001100047c82 */ /* 0x000fe40008000000 */
[----:B------:R-:W-:Y:S02]  /*12a0*/  USHF.R.U32.HI UR4, URZ, UR21, UR4 ;  /* 0x00000015ff047299 */ /* 0x000fe40008011604 */
[----:B------:R-:W-:Y:S02]  /*12b0*/  UMOV UR10, UR11 ;  /* 0x0000000b000a7c82 */ /* 0x000fe40008000000 */
[----:B------:R-:W-:Y:S01]  /*12c0*/  UMOV UR12, UR13 ;  /* 0x0000000d000c7c82 */ /* 0x000fe20008000000 */
[----:B------:R-:W-:-:S02]  /*12d0*/  @UP0 USHF.R.U32.HI UR7, URZ, UR21, UR10 ;  /* 0x00000015ff070299 */ /* 0x000fc4000801160a */
[----:B------:R-:W-:Y:S02]  /*12e0*/  USEL UR4, UR31, UR4, !UP0 ;  /* 0x000000041f047287 */ /* 0x000fe4000c000000 */
[----:B------:R-:W-:Y:S02]  /*12f0*/  UIMAD.WIDE.U32 UR10, UR7, UR8, URZ ;  /* 0x00000008070a72a5 */ /* 0x000fe4000f8e00ff */
[----:B------:R-:W-:Y:S02]  /*1300*/  @UP2 USHF.R.U32.HI UR6, URZ, UR9, UR12 ;  /* 0x00000009ff062299 */ /* 0x000fe4000801160c */
[----:B------:R-:W-:-:S03]  /*1310*/  UIMAD.WIDE.U32 UR12, UR4, UR8, URZ ;  /* 0x00000008040c72a5 */ /* 0x000fc6000f8e00ff */
[----:B------:R-:W-:Y:S02]  /*1320*/  UMOV UR10, UR11 ;  /* 0x0000000b000a7c82 */ /* 0x000fe40008000000 */
[----:B------:R-:W-:Y:S02]  /*1330*/  @UP2 USHF.R.U32.HI UR7, URZ, UR9, UR10 ;  /* 0x00000009ff072299 */ /* 0x000fe4000801160a */
[----:B------:R-:W-:Y:S02]  /*1340*/  UIMAD UR10, UR6, UR19, URZ ;  /* 0x00000013060a72a4 */ /* 0x000fe4000f8e02ff */
[----:B------:R-:W-:-:S04]  /*1350*/  UIMAD UR7, UR7, UR19, URZ ;  /* 0x00000013070772a4 */ /* 0x000fc8000f8e02ff */
[----:B------:R-:W-:-:S03]  /*1360*/  UISETP.GE.AND UP0, UPT, UR4, UR7, UPT ;  /* 0x000000070400728c */ /* 0x000fc6000bf06270 */
[----:B------:R-:W-:Y:S01]  /*1370*/  UMOV UR7, UR13 ;  /* 0x0000000d00077c82 */ /* 0x000fe20008000000 */
[----:B------:R-:W-:Y:S02]  /*1380*/  UISETP.GE.OR UP0, UPT, UR5, UR10, UP0 ;  /* 0x0000000a0500728c */ /* 0x000fe40008706670 */
[----:B------:R-:W-:Y:S02]  /*1390*/  UIMAD.WIDE.U32 UR10, UR5, UR8, URZ ;  /* 0x00000008050a72a5 */ /* 0x000fe4000f8e00ff */
[----:B------:R-:W-:Y:S02]  /*13a0*/  USHF.R.U32.HI UR7, URZ, UR9, UR7 ;  /* 0x00000009ff077299 */ /* 0x000fe40008011607 */
[----:B------:R-:W-:Y:S02]  /*13b0*/  UIADD3 UR10, UPT, UPT, -UR4, URZ, URZ ;  /* 0x000000ff040a7290 */ /* 0x000fe4000fffe1ff */
[----:B------:R-:W-:Y:S02]  /*13c0*/  USEL UR7, UR4, UR7, !UP2 ;  /* 0x0000000704077287 */ /* 0x000fe4000d000000 */
[----:B------:R-:W-:Y:S01]  /*13d0*/  UIMAD UR10, UR14, UR10, UR31 ;  /* 0x0000000a0e0a72a4 */ /* 0x000fe2000f8e021f */
[----:B------:R-:W-:Y:S01]  /*13e0*/  @!UP0 UMOV UR8, UR11 ;  /* 0x0000000b00088c82 */ /* 0x000fe20008000000 */
[----:B------:R-:W-:-:S02]  /*13f0*/  UIADD3 UR11, UPT, UPT, -UR5, URZ, URZ ;  /* 0x000000ff050b7290 */ /* 0x000fc4000fffe1ff */
[----:B------:R-:W-:Y:S02]  /*1400*/  @!UP0 USHF.R.U32.HI UR8, URZ, UR9, UR8 ;  /* 0x00000009ff088299 */ /* 0x000fe40008011608 */
[----:B------:R-:W-:Y:S02]  /*1410*/  UIADD3 UR9, UPT, UPT, -UR7, URZ, URZ ;  /* 0x000000ff07097290 */ /* 0x000fe4000fffe1ff */
[----:B------:R-:W-:Y:S02]  /*1420*/  @!UP0 USEL UR8, UR5, UR8, !UP2 ;  /* 0x0000000805088287 */ /* 0x000fe4000d000000 */
[----:B------:R-:W-:Y:S02]  /*1430*/  UIMAD UR9, UR19, UR9, UR4 ;  /* 0x00000009130972a4 */ /* 0x000fe4000f8e0204 */
[----:B------:R-:W-:Y:S02]  /*1440*/  @!UP0 UIADD3 UR7, UPT, UPT, UR7, -UR8, URZ ;  /* 0x8000000807078290 */ /* 0x000fe4000fffe0ff */
[----:B------:R-:W-:-:S02]  /*1450*/  @!UP0 UIMAD UR6, UR9, UR6, UR8 ;  /* 0x00000006090682a4 */ /* 0x000fc4000f8e0208 */
[----:B------:R-:W-:Y:S02]  /*1460*/  @!UP0 UIMAD UR4, UR7, UR19, UR5 ;  /* 0x00000013070482a4 */ /* 0x000fe4000f8e0205 */
[----:B------:R-:W-:Y:S02]  /*1470*/  UIMAD UR30, UR20, UR11, UR30 ;  /* 0x0000000b141e72a4 */ /* 0x000fe4000f8e021e */
[----:B------:R-:W-:Y:S01]  /*1480*/  UIMAD UR31, UR4, UR14, UR10 ;  /* 0x0000000e041f72a4 */ /* 0x000fe2000f8e020a */
[----:B------:R-:W-:Y:S02]  /*1490*/  @!UP0 UMOV UR5, UR6 ;  /* 0x0000000600058c82 */ /* 0x000fe40008000000 */
[----:B------:R-:W-:-:S12]  /*14a0*/  UIMAD UR30, UR5, UR20, UR30 ;  /* 0x00000014051e72a4 */ /* 0x000fd8000f8e021e */
.L_x_18:
[----:B------:R-:W-:-:S09]  /*14b0*/  UISETP.NE.AND UP0, UPT, UR22, 0x1, UPT ;  /* 0x000000011600788c */ /* 0x000fd2000bf05270 */
[----:B------:R-:W-:Y:S05]  /*14c0*/  BRA.U UP0, `(.L_x_19) ;  /* 0x0000000100407547 */ /* 0x000fea000b800000 */
[----:B------:R-:W2:Y:S01]  /*14d0*/  LDCU.128 UR8, c[0x0][0xb10] ;  /* 0x00016200ff0877ac */ /* 0x000ea20008000c00 */
[----:B------:R-:W3:Y:S01]  /*14e0*/  LDCU UR12, c[0x0][0xb0c] ;  /* 0x00016180ff0c77ac */ /* 0x000ee20008000800 */
[----:B------:R-:W4:Y:S01]  /*14f0*/  LDCU UR13, c[0x0][0xb20] ;  /* 0x00016400ff0d77ac */ /* 0x000f220008000800 */
[----:B--2---:R-:W-:Y:S02]  /*1500*/  UIMAD.WIDE.U32 UR4, UR30, UR8, URZ ;  /* 0x000000081e0472a5 */ /* 0x004fe4000f8e00ff */
[----:B------:R-:W-:Y:S02]  /*1510*/  UIMAD.WIDE.U32 UR6, UR31, UR11, URZ ;  /* 0x0000000b1f0672a5 */ /* 0x000fe4000f8e00ff */
[----:B---3--:R-:W-:Y:S02]  /*1520*/  UISETP.NE.AND UP0, UPT, UR12, 0x1, UPT ;  /* 0x000000010c00788c */ /* 0x008fe4000bf05270 */
[----:B------:R-:W-:-:S03]  /*1530*/  USHF.R.U32.HI UR5, URZ, UR9, UR5 ;  /* 0x00000009ff057299 */ /* 0x000fc60008011605 */
[----:B------:R-:W-:Y:S01]  /*1540*/  UMOV UR4, UR7 ;  /* 0x0000000700047c82 */ /* 0x000fe20008000000 */
[----:B------:R-:W-:Y:S02]  /*1550*/  USEL UR5, UR30, UR5, !UP0 ;  /* 0x000000051e057287 */ /* 0x000fe4000c000000 */
[----:B------:R-:W-:Y:S02]  /*1560*/  UISETP.NE.AND UP0, UPT, UR10, 0x1, UPT ;  /* 0x000000010a00788c */ /* 0x000fe4000bf05270 */
[----:B----4-:R-:W-:-:S04]  /*1570*/  USHF.R.U32.HI UR4, URZ, UR13, UR4 ;  /* 0x0000000dff047299 */ /* 0x010fc80008011604 */
[----:B------:R-:W-:-:S04]  /*1580*/  USEL UR4, UR31, UR4, !UP0 ;  /* 0x000000041f047287 */ /* 0x000fc8000c000000 */
[----:B------:R-:W-:Y:S02]  /*1590*/  UIADD3 UR6, UPT, UPT, UR5, -UR4, URZ ;  /* 0x8000000405067290 */ /* 0x000fe4000fffe0ff */
[----:B------:R-:W-:Y:S02]  /*15a0*/  UIADD3 UR4, UPT, UPT, -UR5, UR4, URZ ;  /* 0x0000000405047290 */ /* 0x000fe4000fffe1ff */
[----:B------:R-:W-:Y:S02]  /*15b0*/  UIMAD UR31, UR6, UR10, UR31 ;  /* 0x0000000a061f72a4 */ /* 0x000fe4000f8e021f */
[----:B------:R-:W-:-:S12]  /*15c0*/  UIMAD UR30, UR4, UR12, UR30 ;  /* 0x0000000c041e72a4 */ /* 0x000fd8000f8e021e */
.L_x_19:
[----:B------:R-:W-:Y:S01]  /*15d0*/  UISETP.NE.AND UP0, UPT, UR18, 0x2, UPT ;  /* 0x000000021200788c */ /* 0x000fe2000bf05270 */
[----:B------:R-:W-:Y:S09]  /*15e0*/  BRA.U !UP5, `(.L_x_20) ;  /* 0x000000010d0c7547 */ /* 0x000ff2000b800000 */
[----:B------:R-:W-:Y:S01]  /*15f0*/  UCGABAR_WAIT ;  /* 0x0000000000007dc7 */ /* 0x000fe20008000000 */
[----:B------:R-:W-:Y:S01]  /*1600*/  CCTL.IVALL ;  /* 0x00000000ff00798f */ /* 0x000fe20002000000 */
[----:B------:R-:W-:Y:S05]  /*1610*/  BRA `(.L_x_21) ;  /* 0x0000000000047947 */ /* 0x000fea0003800000 */
.L_x_20:
[----:B------:R-:W-:Y:S06]  /*1620*/  BAR.SYNC.DEFER_BLOCKING 0x0 ;  /* 0x0000000000007b1d */ /* 0x000fec0000010000 */
.L_x_21:
[----:B------:R-:W-:Y:S05]  /*1630*/  BRA.U UP0, `(.L_x_22) ;  /* 0x0000001100e07547 */ /* 0x000fea000b800000 */
[----:B------:R-:W2:Y:S01]  /*1640*/  LDCU UR6, c[0x0][0x38c] ;  /* 0x00007180ff0677ac */ /* 0x000ea20008000800 */
[----:B------:R-:W3:Y:S01]  /*1650*/  S2UR UR8, SR_CgaCtaId ;  /* 0x00000000000879c3 */ /* 0x000ee20000008800 */
[----:B------:R-:W-:Y:S01]  /*1660*/  PLOP3.LUT P1, PT, PT, PT, UP3, 0x80, 0x8 ;  /* 0x000000000008781c */ /* 0x000fe20003f2f038 */
[----:B------:R-:W-:Y:S01]  /*1670*/  IMAD.MOV.U32 R12, RZ, RZ, 0x1 ;  /* 0x00000001ff0c7424 */ /* 0x000fe200078e00ff */
[----:B------:R-:W-:Y:S01]  /*1680*/  UMOV UR7, 0x400 ;  /* 0x0000040000077882 */ /* 0x000fe20000000000 */
[----:B------:R-:W-:Y:S01]  /*1690*/  UISETP.NE.AND UP1, UPT, UR18, URZ, UPT ;  /* 0x000000ff1200728c */ /* 0x000fe2000bf25270 */
[----:B------:R-:W-:Y:S01]  /*16a0*/  ISETP.EQ.OR P2, PT, R0, RZ, P3 ;  /* 0x000000ff0000720c */ /* 0x000fe20001f42670 */
[----:B------:R-:W-:Y:S01]  /*16b0*/  USEL UR24, URZ, 0x1, UP6 ;  /* 0x00000001ff187887 */ /* 0x000fe2000b000000 */
[----:B------:R-:W-:Y:S02]  /*16c0*/  PLOP3.LUT P1, PT, P1, PT, PT, 0x8, 0x80 ;  /* 0x000000000080781c */ /* 0x000fe40000f2e170 */
[----:B------:R-:W-:Y:S01]  /*16d0*/  CS2R R10, SRZ ;  /* 0x00000000000a7805 */ /* 0x000fe2000001ff00 */
[----:B------:R-:W-:Y:S01]  /*16e0*/  IMAD.MOV.U32 R9, RZ, RZ, RZ ;  /* 0x000000ffff097224 */ /* 0x000fe200078e00ff */
[----:B------:R-:W4:Y:S01]  /*16f0*/  LDCU UR40, c[0x0][0x370] ;  /* 0x00006e00ff2877ac */ /* 0x000f220008000800 */
[----:B------:R-:W-:Y:S01]  /*1700*/  IMAD.MOV.U32 R8, RZ, RZ, 0x1 ;  /* 0x00000001ff087424 */ /* 0x000fe200078e00ff */
[----:B------:R-:W1:Y:S01]  /*1710*/  LDCU.64 UR26, c[0x0][0x348] ;  /* 0x00006900ff1a77ac */ /* 0x000e620008000a00 */
[----:B--2---:R-:W-:-:S02]  /*1720*/  UIADD3 UR5, UPT, UPT, UR6, 0x7f, URZ ;  /* 0x0000007f06057890 */ /* 0x004fc4000fffe0ff */
[----:B------:R-:W-:Y:S02]  /*1730*/  USHF.R.U32.HI UR45, URZ, 0x7, UR28 ;  /* 0x00000007ff2d7899 */ /* 0x000fe4000801161c */
[----:B------:R-:W-:Y:S02]  /*1740*/  USHF.R.S32.HI UR4, URZ, 0x1f, UR5 ;  /* 0x0000001fff047899 */ /* 0x000fe40008011405 */
[----:B---3--:R-:W-:Y:S02]  /*1750*/  ULEA UR7, UR8, UR7, 0x18 ;  /* 0x0000000708077291 */ /* 0x008fe4000f8ec0ff */
[----:B------:R-:W-:Y:S02]  /*1760*/  ULEA.HI UR4, UR4, UR5, URZ, 0x7 ;  /* 0x0000000504047291 */ /* 0x000fe4000f8f38ff */
[----:B------:R-:W-:Y:S02]  /*1770*/  UIADD3 UR46, UPT, UPT, UR6, 0xfe, URZ ;  /* 0x000000fe062e7890 */ /* 0x000fe4000fffe0ff */
[----:B------:R-:W-:-:S02]  /*1780*/  USHF.R.S32.HI UR43, URZ, 0x7, UR4 ;  /* 0x00000007ff2b7899 */ /* 0x000fc40008011404 */
[----:B------:R-:W-:Y:S02]  /*1790*/  UIADD3 UR4, UPT, UPT, UR6, -0x1, URZ ;  /* 0xffffffff06047890 */ /* 0x000fe4000fffe0ff */
[----:B------:R-:W-:Y:S02]  /*17a0*/  UISETP.LT.U32.AND UP0, UPT, UR43, 0x5, UPT ;  /* 0x000000052b00788c */ /* 0x000fe4000bf01070 */
[----:B------:R-:W-:Y:S02]  /*17b0*/  UISETP.GE.U32.AND UP2, UPT, UR4, -0xff, UPT ;  /* 0xffffff010400788c */ /* 0x000fe4000bf46070 */
[----:B------:R-:W-:Y:S01]  /*17c0*/  USEL UR41, UR43, 0x5, UP0 ;  /* 0x000000052b297887 */ /* 0x000fe20008000000 */
[----:B------:R-:W2:Y:S03]  /*17d0*/  LDCU UR39, c[0x0][0x374] ;  /* 0x00006e80ff2777ac */ /* 0x000ea60008000800 */
[----:B------:R-:W-:-:S02]  /*17e0*/  UIADD3 UR21, UPT, UPT, UR41, -0x1, URZ ;  /* 0xffffffff29157890 */ /* 0x000fc4000fffe0ff */
[----:B------:R-:W-:-:S03]  /*17f0*/  USEL UR24, UR24, 0x2, UP1 ;  /* 0x0000000218187887 */ /* 0x000fc60008800000 */
[----:B------:R-:W-:Y:S02]  /*1800*/  @UP2 UIADD3 UR21, UPT, UPT, UR41, URZ, URZ ;  /* 0x000000ff29152290 */ /* 0x000fe4000fffe0ff */
[----:B------:R-:W-:Y:S02]  /*1810*/  UIADD3 UR29, UPT, UPT, UR7, 0x10400, UR28 ;  /* 0x00010400071d7890 */ /* 0x000fe4000fffe01c */
[----:B------:R-:W-:Y:S02]  /*1820*/  UIADD3 UR44, UPT, UPT, UR43, -UR41, URZ ;  /* 0x800000292b2c7290 */ /* 0x000fe4000fffe0ff */
[----:B------:R-:W-:Y:S01]  /*1830*/  UIADD3 UR21, UPT, UPT, UR21, 0x1, URZ ;  /* 0x0000000115157890 */ /* 0x000fe2000fffe0ff */
[----:B-1--4-:R-:W-:-:S11]  /*1840*/  UMOV UR5, URZ ;  /* 0x000000ff00057c82 */ /* 0x012fd60008000000 */
.L_x_42:
[----:B-1----:R-:W1:Y:S02]  /*1850*/  S2UR UR4, SR_CgaCtaId ;  /* 0x00000000000479c3 */ /* 0x002e640000008800 */
[----:B-1----:R-:W-:-:S09]  /*1860*/  UISETP.NE.AND UP0, UPT, UR4, URZ, UPT ;  /* 0x000000ff0400728c */ /* 0x002fd2000bf05270 */
[----:B------:R-:W-:Y:S05]  /*1870*/  BRA.U UP0, `(.L_x_23) ;  /* 0x0000000100287547 */ /* 0x000fea000b800000 */
[----:B------:R-:W-:Y:S02]  /*1880*/  LEA R0, R9, UR7, 0x3 ;  /* 0x0000000709007c11 */ /* 0x000fe4000f8e18ff */
[----:B------:R-:W-:-:S04]  /*1890*/  SHF.L.U32 R3, R8, 0x1f, RZ ;  /* 0x0000001f08037819 */ /* 0x000fc800000006ff */
[----:B------:R-:W1:Y:S02]  /*18a0*/  SYNCS.PHASECHK.TRANS64.TRYWAIT P0, [R0+URZ+0x110], R3 ;  /* 0x00011003000075a7 */ /* 0x000e6400080011ff */
[----:B-1----:R-:W-:Y:S05]  /*18b0*/  @!P0 BRA `(.L_x_24) ;  /* 0x0000007c00dc8947 */ /* 0x002fea0003800000 */
.L_x_133:
[----:B------:R3:W-:Y:S01]  /*18c0*/  SYNCS.ARRIVE.TRANS64.A1T0 RZ, [R0+URZ+0x100], RZ ;  /* 0x000100ff00ff79a7 */ /* 0x0007e200081000ff */
[----:B------:R-:W-:-:S05]  /*18d0*/  VIADD R9, R9, 0x1 ;  /* 0x0000000109097836 */ /* 0x000fca0000000000 */
[----:B------:R-:W-:-:S04]  /*18e0*/  ISETP.NE.AND P0, PT, R9, 0x2, PT ;  /* 0x000000020900780c */ /* 0x000fc80003f05270 */
[----:B-1----:R-:W-:Y:S02]  /*18f0*/  SEL R3, RZ, 0x1, P0 ;  /* 0x00000001ff037807 */ /* 0x002fe40000000000 */
[----:B------:R-:W-:Y:S02]  /*1900*/  SEL R9, R9, RZ, P0 ;  /* 0x000000ff09097207 */ /* 0x000fe40000000000 */
[----:B------:R-:W-:-:S07]  /*1910*/  LOP3.LUT R8, R8, R3, RZ, 0x3c, !PT ;  /* 0x0000000308087212 */ /* 0x000fce00078e3cff */
.L_x_23:
[----:B------:R-:W-:Y:S01]  /*1920*/  ULEA UR4, UR5, UR7, 0x3 ;  /* 0x0000000705047291 */ /* 0x000fe2000f8e18ff */
[----:B---3--:R-:W-:Y:S01]  /*1930*/  SHF.L.U32 R0, R12, 0x1f, RZ ;  /* 0x0000001f0c007819 */ /* 0x008fe200000006ff */
[----:B------:R-:W-:Y:S02]  /*1940*/  UISETP.GE.U32.AND UP0, UPT, UR46, 0xff, UPT ;  /* 0x000000ff2e00788c */ /* 0x000fe4000bf06070 */
[----:B------:R-:W-:Y:S02]  /*1950*/  USHF.L.U32 UR35, UR30, 0x6, URZ ;  /* 0x000000061e237899 */ /* 0x000fe400080006ff */
[----:B------:R-:W-:Y:S01]  /*1960*/  ULEA UR19, UR31, UR45, 0x8 ;  /* 0x0000002d1f137291 */ /* 0x000fe2000f8e40ff */
[----:B------:R-:W-:Y:S02]  /*1970*/  UMOV UR13, URZ ;  /* 0x000000ff000d7c82 */ /* 0x000fe40008000000 */
[----:B------:R1:W3:Y:S02]  /*1980*/  SYNCS.PHASECHK.TRANS64.TRYWAIT P0, [UR4+0x28], R0 ;  /* 0x00002800ff0075a7 */ /* 0x0002e40008001104 */
[----:B------:R-:W-:Y:S07]  /*1990*/  BRA.U !UP0, `(.L_x_25) ;  /* 0x0000000108bc7547 */ /* 0x000fee000b800000 */
[----:B------:R-:W-:Y:S01]  /*19a0*/  UMOV UR6, URZ ;  /* 0x000000ff00067c82 */ /* 0x000fe20008000000 */
[----:B------:R-:W-:-:S05]  /*19b0*/  UMOV UR4, UR5 ;  /* 0x0000000500047c82 */ /* 0x000fca0008000000 */
.L_x_31:
[----:B------:R-:W-:Y:S01]  /*19c0*/  ULEA UR33, UR4, UR7, 0x3 ;  /* 0x0000000704217291 */ /* 0x000fe2000f8e18ff */
[----:B---3--:R-:W-:Y:S01]  /*19d0*/  @!P3 MOV R2, 0xa000 ;  /* 0x0000a0000002b802 */ /* 0x008fe20000000f00 */
[----:B-1-34-:R-:W-:Y:S10]  /*19e0*/  @P0 BRA `(.L_x_26) ;  /* 0x00000000000c0947 */ /* 0x01aff40003800000 */
[----:B------:R-:W-:-:S04]  /*19f0*/  SHF.L.U32 R3, R12, 0x1f, RZ ;  /* 0x0000001f0c037819 */ /* 0x000fc800000006ff */
[----:B------:R-:W3:Y:S02]  /*1a00*/  SYNCS.PHASECHK.TRANS64.TRYWAIT P0, [UR33+0x28], R3 ;  /* 0x00002803ff0075a7 */ /* 0x000ee40008001121 */
[----:B---3--:R-:W-:Y:S05]  /*1a10*/  @!P0 BRA `(.L_x_27) ;  /* 0x0000007c00988947 */ /* 0x008fea0003800000 */
.L_x_26:
[----:B------:R3:W-:Y:S01]  /*1a20*/  @!P3 SYNCS.ARRIVE.TRANS64 RZ, [UR33], R2 ;  /* 0x00000002ffffb9a7 */ /* 0x0007e20008000021 */
[----:B------:R-:W-:-:S04]  /*1a30*/  ULOP3.LUT UR5, UR24, 0x2, URZ, 0xfc, !UPT ;  /* 0x0000000218057892 */ /* 0x000fc8000f8efcff */
[----:B------:R-:W-:-:S09]  /*1a40*/  UISETP.NE.AND UP0, UPT, UR5, 0x2, UPT ;  /* 0x000000020500788c */ /* 0x000fd2000bf05270 */
[----:B------:R-:W-:Y:S05]  /*1a50*/  BRA.U UP0, `(.L_x_28) ;  /* 0x0000000100047547 */ /* 0x000fea000b800000 */
[----:B--2---:R-:W-:Y:S05]  /*1a60*/  BPT.TRAP 0x1 ;  /* 0x000000040000795c */ /* 0x004fea0000300000 */
.L_x_28:
[----:B------:R-:W-:Y:S04]  /*1a70*/  BSSY.RECONVERGENT B0, `(.L_x_29) ;  /* 0x0000003000007945 */ /* 0x000fe80003800200 */
[----:B------:R-:W-:Y:S05]  /*1a80*/  @P2 BRA `(.L_x_30) ;  /* 0x0000000000042947 */ /* 0x000fea0003800000 */
[----:B--2---:R-:W-:Y:S05]  /*1a90*/  BPT.TRAP 0x1 ;  /* 0x000000040000795c */ /* 0x004fea0000300000 */
.L_x_30:
[----:B--2---:R-:W-:Y:S05]  /*1aa0*/  BSYNC.RECONVERGENT B0 ;  /* 0x0000000000007941 */ /* 0x004fea0003800200 */
.L_x_29:
[----:B------:R-:W-:Y:S02]  /*1ab0*/  UIADD3 UR5, UPT, UPT, UR4, 0x1, URZ ;  /* 0x0000000104057890 */ /* 0x000fe4000fffe0ff */
[----:B------:R-:W-:Y:S02]  /*1ac0*/  USHF.L.U32 UR34, UR6, 0x7, URZ ;  /* 0x0000000706227899 */ /* 0x000fe400080006ff */
[----:B------:R-:W-:Y:S02]  /*1ad0*/  UISETP.NE.AND UP0, UPT, UR5, 0x5, UPT ;  /* 0x000000050500788c */ /* 0x000fe4000bf05270 */
[----:B------:R-:W-:Y:S02]  /*1ae0*/  UIADD3 UR6, UPT, UPT, UR6, 0x1, URZ ;  /* 0x0000000106067890 */ /* 0x000fe4000fffe0ff */
[----:B------:R-:W-:Y:S02]  /*1af0*/  USEL UR9, URZ, 0x1, UP0 ;  /* 0x00000001ff097887 */ /* 0x000fe40008000000 */
[----:B------:R-:W-:-:S02]  /*1b00*/  USEL UR5, UR5, URZ, UP0 ;  /* 0x000000ff05057287 */ /* 0x000fc40008000000 */
[----:B------:R-:W-:Y:S02]  /*1b10*/  ULEA UR32, UR4, UR7, 0xd ;  /* 0x0000000704207291 */ /* 0x000fe4000f8e68ff */
[----:B------:R-:W-:Y:S01]  /*1b20*/  ULEA UR8, UR5, UR7, 0x3 ;  /* 0x0000000705087291 */ /* 0x000fe2000f8e18ff */
[----:B------:R-:W-:Y:S01]  /*1b30*/  LOP3.LUT R12, R12, UR9, RZ, 0x3c, !PT ;  /* 0x000000090c0c7c12 */ /* 0x000fe2000f8e3cff */
[----:B------:R-:W-:Y:S02]  /*1b40*/  UIADD3 UR10, UP1, UPT, UR26, 0x80, URZ ;  /* 0x000000801a0a7890 */ /* 0x000fe4000ff3e0ff */
[----:B------:R-:W-:Y:S01]  /*1b50*/  ULEA UR16, UR4, UR28, 0xf ;  /* 0x0000001c04107291 */ /* 0x000fe2000f8e78ff */
[----:B-1----:R-:W-:Y:S01]  /*1b60*/  SHF.L.U32 R0, R12, 0x1f, RZ ;  /* 0x0000001f0c007819 */ /* 0x002fe200000006ff */
[----:B------:R-:W-:Y:S02]  /*1b70*/  UIADD3.X UR11, UPT, UPT, URZ, UR27, URZ, UP1, !UPT ;  /* 0x0000001bff0b7290 */ /* 0x000fe40008ffe4ff */
[----:B------:R-:W-:Y:S01]  /*1b80*/  UIADD3 UR32, UPT, UPT, UR32, 0x6400, URZ ;  /* 0x0000640020207890 */ /* 0x000fe2000fffe0ff */
[----:B------:R4:W1:Y:S01]  /*1b90*/  SYNCS.PHASECHK.TRANS64.TRYWAIT P0, [UR8+0x28], R0 ;  /* 0x00002800ff0075a7 */ /* 0x0008620008001108 */
[----:B------:R-:W-:-:S02]  /*1ba0*/  UIADD3 UR8, UP0, UPT, UR26, 0x180, URZ ;  /* 0x000001801a087890 */ /* 0x000fc4000ff1e0ff */
[----:B------:R-:W-:Y:S02]  /*1bb0*/  UIADD3 UR16, UPT, UPT, UR7, 0x10400, UR16 ;  /* 0x0001040007107890 */ /* 0x000fe4000fffe010 */
[----:B------:R-:W-:Y:S02]  /*1bc0*/  UIADD3.X UR9, UPT, UPT, URZ, UR27, URZ, UP0, !UPT ;  /* 0x0000001bff097290 */ /* 0x000fe400087fe4ff */
[----:B------:R-:W-:Y:S01]  /*1bd0*/  UISETP.NE.AND UP0, UPT, UR6, UR21, UPT ;  /* 0x000000150600728c */ /* 0x000fe2000bf05270 */
[----:B------:R-:W-:Y:S01]  /*1be0*/  UMOV UR12, 0x0 ;  /* 0x00000000000c7882 */ /* 0x000fe20000000000 */
[----:B------:R-:W-:Y:S01]  /*1bf0*/  UMOV UR13, 0x10000000 ;  /* 0x10000000000d7882 */ /* 0x000fe20000000000 */
[----:B------:R-:W-:Y:S01]  /*1c00*/  UMOV UR4, 0x30000 ;  /* 0x0003000000047882 */ /* 0x000fe20000000000 */
[----:B------:R-:W-:Y:S01]  /*1c10*/  UMOV UR20, UR36 ;  /* 0x0000002400147c82 */ /* 0x000fe20008000000 */
[----:B------:R-:W-:Y:S01]  /*1c20*/  UMOV UR17, UR33 ;  /* 0x0000002100117c82 */ /* 0x000fe20008000000 */
[----:B------:R-:W-:Y:S01]  /*1c30*/  UMOV UR18, UR34 ;  /* 0x0000002200127c82 */ /* 0x000fe20008000000 */
[----:B------:R-:W-:Y:S01]  /*1c40*/  UTMALDG.3D [UR32], [UR10], desc[UR12] ;  /* 0x00000c200a0075b4 */ /* 0x000fe20008011000 */
[----:B------:R2:W-:Y:S02]  /*1c50*/  UTMALDG.3D.MULTICAST [UR16], [UR8], UR4, desc[UR12] ;  /* 0x00000c10080073b4 */ /* 0x0005e40008011804 */
[----:B--2---:R-:W-:Y:S01]  /*1c60*/  UMOV UR13, UR21 ;  /* 0x00000015000d7c82 */ /* 0x004fe20008000000 */
[----:B------:R-:W-:Y:S01]  /*1c70*/  UMOV UR4, UR5 ;  /* 0x0000000500047c82 */ /* 0x000fe20008000000 */
[----:B------:R-:W-:Y:S05]  /*1c80*/  BRA.U UP0, `(.L_x_31) ;  /* 0xfffffffd004c7547 */ /* 0x000fea000b83ffff */
.L_x_25:
[----:B------:R-:W-:Y:S01]  /*1c90*/  ULEA UR4, UR5, UR7, 0x3 ;  /* 0x0000000705047291 */ /* 0x000fe2000f8e18ff */
[----:B-1--4-:R-:W-:Y:S01]  /*1ca0*/  SHF.L.U32 R0, R12, 0x1f, RZ ;  /* 0x0000001f0c007819 */ /* 0x012fe200000006ff */
[----:B------:R-:W-:Y:S01]  /*1cb0*/  @!P1 SYNCS.ARRIVE.TRANS64.A1T0 RZ, [UR7+0x98], RZ ;  /* 0x000098ffffff99a7 */ /* 0x000fe20008100007 */
[----:B------:R-:W-:-:S06]  /*1cc0*/  UISETP.GT.AND UP0, UPT, UR43, UR41, UPT ;  /* 0x000000292b00728c */ /* 0x000fcc000bf04270 */
[----:B---3--:R1:W3:Y:S03]  /*1cd0*/  SYNCS.PHASECHK.TRANS64.TRYWAIT P0, [UR4+0x28], R0 ;  /* 0x00002800ff0075a7 */ /* 0x0082e60008001104 */
[----:B------:R-:W-:Y:S05]  /*1ce0*/  BRA.U !UP0, `(.L_x_32) ;  /* 0x0000000108bc7547 */ /* 0x000fea000b800000 */
[----:B------:R-:W-:Y:S01]  /*1cf0*/  UIADD3 UR25, UPT, UPT, UR44, UR13, URZ ;  /* 0x0000000d2c197290 */ /* 0x000fe2000fffe0ff */
[----:B------:R-:W-:-:S11]  /*1d00*/  UMOV UR4, UR5 ;  /* 0x0000000500047c82 */ /* 0x000fd60008000000 */
.L_x_38:
[----:B------:R-:W-:Y:S01]  /*1d10*/  ULEA UR9, UR4, UR7, 0x3 ;  /* 0x0000000704097291 */ /* 0x000fe2000f8e18ff */
[----:B---3--:R-:W-:Y:S01]  /*1d20*/  @!P3 MOV R2, 0xa000 ;  /* 0x0000a0000002b802 */ /* 0x008fe20000000f00 */
[----:B-1-3--:R-:W-:Y:S10]  /*1d30*/  @P0 BRA `(.L_x_33) ;  /* 0x00000000000c0947 */ /* 0x00aff40003800000 */
[----:B------:R-:W-:-:S04]  /*1d40*/  SHF.L.U32 R3, R12, 0x1f, RZ ;  /* 0x0000001f0c037819 */ /* 0x000fc800000006ff */
[----:B------:R-:W3:Y:S02]  /*1d50*/  SYNCS.PHASECHK.TRANS64.TRYWAIT P0, [UR9+0x28], R3 ;  /* 0x00002803ff0075a7 */ /* 0x000ee40008001109 */
[----:B---3--:R-:W-:Y:S05]  /*1d60*/  @!P0 BRA `(.L_x_34) ;  /* 0x0000007800dc8947 */ /* 0x008fea0003800000 */
.L_x_33:
[----:B------:R3:W-:Y:S01]  /*1d70*/  @!P3 SYNCS.ARRIVE.TRANS64 RZ, [UR9], R2 ;  /* 0x00000002ffffb9a7 */ /* 0x0007e20008000009 */
[----:B------:R-:W-:-:S04]  /*1d80*/  ULOP3.LUT UR5, UR24, 0x2, URZ, 0xfc, !UPT ;  /* 0x0000000218057892 */ /* 0x000fc8000f8efcff */
[----:B------:R-:W-:-:S09]  /*1d90*/  UISETP.NE.AND UP0, UPT, UR5, 0x2, UPT ;  /* 0x000000020500788c */ /* 0x000fd2000bf05270 */
[----:B------:R-:W-:Y:S05]  /*1da0*/  BRA.U UP0, `(.L_x_35) ;  /* 0x0000000100047547 */ /* 0x000fea000b800000 */
[----:B--2---:R-:W-:Y:S05]  /*1db0*/  BPT.TRAP 0x1 ;  /* 0x000000040000795c */ /* 0x004fea0000300000 */
.L_x_35:
[----:B------:R-:W-:Y:S04]  /*1dc0*/  BSSY.RECONVERGENT B0, `(.L_x_36) ;  /* 0x0000003000007945 */ /* 0x000fe80003800200 */
[----:B------:R-:W-:Y:S05]  /*1dd0*/  @P2 BRA `(.L_x_37) ;  /* 0x0000000000042947 */ /* 0x000fea0003800000 */
[----:B--2---:R-:W-:Y:S05]  /*1de0*/  BPT.TRAP 0x1 ;  /* 0x000000040000795c */ /* 0x004fea0000300000 */
.L_x_37:
[----:B--2---:R-:W-:Y:S05]  /*1df0*/  BSYNC.RECONVERGENT B0 ;  /* 0x0000000000007941 */ /* 0x004fea0003800200 */
.L_x_36:
[----:B------:R-:W-:Y:S02]  /*1e00*/  UIADD3 UR5, UPT, UPT, UR4, 0x1, URZ ;  /* 0x0000000104057890 */ /* 0x000fe4000fffe0ff */
[----:B------:R-:W-:Y:S02]  /*1e10*/  UIADD3 UR14, UP1, UPT, UR26, 0x80, URZ ;  /* 0x000000801a0e7890 */ /* 0x000fe4000ff3e0ff */
[----:B------:R-:W-:Y:S02]  /*1e20*/  UISETP.NE.AND UP0, UPT, UR5, 0x5, UPT ;  /* 0x000000050500788c */ /* 0x000fe4000bf05270 */
[----:B------:R-:W-:Y:S02]  /*1e30*/  USHF.L.U32 UR10, UR13, 0x7, URZ ;  /* 0x000000070d0a7899 */ /* 0x000fe400080006ff */
[----:B------:R-:W-:Y:S02]  /*1e40*/  USEL UR8, URZ, 0x1, UP0 ;  /* 0x00000001ff087887 */ /* 0x000fe40008000000 */
[----:B------:R-:W-:-:S02]  /*1e50*/  USEL UR5, UR5, URZ, UP0 ;  /* 0x000000ff05057287 */ /* 0x000fc40008000000 */
[----:B------:R-:W-:Y:S02]  /*1e60*/  UIADD3 UR22, UP0, UPT, UR26, 0x180, URZ ;  /* 0x000001801a167890 */ /* 0x000fe4000ff1e0ff */
[----:B------:R-:W-:Y:S01]  /*1e70*/  LOP3.LUT R12, R12, UR8, RZ, 0x3c, !PT ;  /* 0x000000080c0c7c12 */ /* 0x000fe2000f8e3cff */
[----:B------:R-:W-:Y:S02]  /*1e80*/  ULEA UR8, UR4, UR7, 0xd ;  /* 0x0000000704087291 */ /* 0x000fe4000f8e68ff */
[----:B------:R-:W-:Y:S01]  /*1e90*/  ULEA UR6, UR5, UR7, 0x3 ;  /* 0x0000000705067291 */ /* 0x000fe2000f8e18ff */
[----:B-1----:R-:W-:Y:S01]  /*1ea0*/  SHF.L.U32 R0, R12, 0x1f, RZ ;  /* 0x0000001f0c007819 */ /* 0x002fe200000006ff */
[----:B------:R-:W-:Y:S02]  /*1eb0*/  UIADD3 UR8, UPT, UPT, UR8, 0x6400, URZ ;  /* 0x0000640008087890 */ /* 0x000fe4000fffe0ff */
[----:B------:R-:W-:Y:S02]  /*1ec0*/  UIADD3.X UR15, UPT, UPT, URZ, UR27, URZ, UP1, !UPT ;  /* 0x0000001bff0f7290 */ /* 0x000fe40008ffe4ff */
[----:B------:R-:W-:-:S02]  /*1ed0*/  ULEA UR16, UR4, UR29, 0xf ;  /* 0x0000001d04107291 */ /* 0x000fc4000f8e78ff */
[----:B------:R-:W-:Y:S01]  /*1ee0*/  UIADD3.X UR23, UPT, UPT, URZ, UR27, URZ, UP0, !UPT ;  /* 0x0000001bff177290 */ /* 0x000fe200087fe4ff */
[----:B------:R4:W1:Y:S01]  /*1ef0*/  SYNCS.PHASECHK.TRANS64.TRYWAIT P0, [UR6+0x28], R0 ;  /* 0x00002800ff0075a7 */ /* 0x0008620008001106 */
[----:B------:R-:W-:Y:S01]  /*1f00*/  UMOV UR30, 0x0 ;  /* 0x00000000001e7882 */ /* 0x000fe20000000000 */
[----:B------:R-:W-:Y:S01]  /*1f10*/  UMOV UR31, 0x10000000 ;  /* 0x10000000001f7882 */ /* 0x000fe20000000000 */
[----:B------:R-:W-:Y:S01]  /*1f20*/  UMOV UR11, UR35 ;  /* 0x00000023000b7c82 */ /* 0x000fe20008000000 */
[----:B------:R-:W-:Y:S01]  /*1f30*/  UMOV UR12, UR36 ;  /* 0x00000024000c7c82 */ /* 0x000fe20008000000 */
[----:B------:R-:W-:Y:S01]  /*1f40*/  UMOV UR6, 0x30000 ;  /* 0x0003000000067882 */ /* 0x000fe20000000000 */
[----:B------:R-:W-:Y:S01]  /*1f50*/  UMOV UR20, UR36 ;  /* 0x0000002400147c82 */ /* 0x000fe20008000000 */
[----:B------:R-:W-:Y:S01]  /*1f60*/  UMOV UR17, UR9 ;  /* 0x0000000900117c82 */ /* 0x000fe20008000000 */
[----:B------:R-:W-:Y:S01]  /*1f70*/  UMOV UR18, UR10 ;  /* 0x0000000a00127c82 */ /* 0x000fe20008000000 */
[----:B------:R4:W-:Y:S01]  /*1f80*/  UTMALDG.3D [UR8], [UR14], desc[UR30] ;  /* 0x00001e080e0075b4 */ /* 0x0009e20008011000 */
[----:B------:R-:W-:Y:S01]  /*1f90*/  UIADD3 UR13, UPT, UPT, UR13, 0x1, URZ ;  /* 0x000000010d0d7890 */ /* 0x000fe2000fffe0ff */
[----:B------:R-:W-:-:S03]  /*1fa0*/  UMOV UR4, UR5 ;  /* 0x0000000500047c82 */ /* 0x000fc60008000000 */
[----:B------:R-:W-:Y:S01]  /*1fb0*/  UISETP.NE.AND UP0, UPT, UR13, UR25, UPT ;  /* 0x000000190d00728c */ /* 0x000fe2000bf05270 */
[----:B------:R4:W-:Y:S08]  /*1fc0*/  UTMALDG.3D.MULTICAST [UR16], [UR22], UR6, desc[UR30] ;  /* 0x00001e10160073b4 */ /* 0x0009f00008011806 */
[----:B----4-:R-:W-:Y:S05]  /*1fd0*/  BRA.U UP0, `(.L_x_38) ;  /* 0xfffffffd004c7547 */ /* 0x010fea000b83ffff */
.L_x_32:
[C---:B------:R-:W-:Y:S01]  /*1fe0*/  LEA R3, R11.reuse, UR7, 0x3 ;  /* 0x000000070b037c11 */ /* 0x040fe2000f8e18ff */
[----:B------:R-:W-:Y:S01]  /*1ff0*/  NOP ;  /* 0x0000000000007918 */ /* 0x000fe20000000000 */
[----:B-1----:R-:W-:Y:S02]  /*2000*/  SHF.L.U32 R0, R10, 0x1f, RZ ;  /* 0x0000001f0a007819 */ /* 0x002fe400000006ff */
[----:B------:R-:W-:Y:S02]  /*2010*/  LEA R5, R11, UR7, 0x4 ;  /* 0x000000070b057c11 */ /* 0x000fe4000f8e20ff */
[----:B---3--:R-:W1:Y:S02]  /*2020*/  SYNCS.PHASECHK.TRANS64.TRYWAIT P0, [R3+URZ+0xa0], R0 ;  /* 0x0000a000030075a7 */ /* 0x008e6400080011ff */
[----:B-1----:R-:W-:Y:S05]  /*2030*/  @!P0 BRA `(.L_x_39) ;  /* 0x0000007800408947 */ /* 0x002fea0003800000 */
.L_x_136:
[----:B------:R-:W3:Y:S01]  /*2040*/  LDS.128 R4, [R5+0x130] ;  /* 0x0001300005047984 */ /* 0x000ee20000000c00 */
[----:B------:R-:W-:Y:S01]  /*2050*/  UISETP.GE.AND UP0, UPT, UR42, 0x1, UPT ;  /* 0x000000012a00788c */ /* 0x000fe2000bf06270 */
[----:B------:R-:W-:Y:S01]  /*2060*/  @!PT LDS RZ, [RZ] ;  /* 0x00000000fffff984 */ /* 0x000fe20000000800 */
[----:B------:R-:W-:Y:S01]  /*2070*/  @!PT LDS RZ, [RZ] ;  /* 0x00000000fffff984 */ /* 0x000fe20000000800 */
[----:B------:R-:W-:Y:S01]  /*2080*/  @!PT LDS RZ, [RZ] ;  /* 0x00000000fffff984 */ /* 0x000fe20000000800 */
[----:B------:R-:W-:Y:S01]  /*2090*/  @!PT LDS RZ, [RZ] ;  /* 0x00000000fffff984 */ /* 0x000fe20000000800 */
[----:B------:R4:W-:Y:S06]  /*20a0*/  MEMBAR.ALL.CTA ;  /* 0x0000000000007992 */ /* 0x0009ec0000008000 */
[----:B----4-:R-:W4:Y:S01]  /*20b0*/  FENCE.VIEW.ASYNC.S ;  /* 0x00000000000073c6 */ /* 0x010f220000000000 */
[----:B---3--:R-:W-:-:S13]  /*20c0*/  LOP3.LUT P0, RZ, R6, 0x1, RZ, 0xc0, !PT ;  /* 0x0000000106ff7812 */ /* 0x008fda000780c0ff */
[----:B----4-:R-:W-:Y:S01]  /*20d0*/  VOTEU.ANY UP1, P0 ;  /* 0x0000000000ff7886 */ /* 0x010fe20000020100 */
[----:B------:R-:W-:-:S13]  /*20e0*/  PLOP3.LUT P0, PT, PT, PT, UP1, 0x80, 0x8 ;  /* 0x000000000008781c */ /* 0x000fda0003f0f018 */
[----:B-1----:R-:W-:Y:S02]  /*20f0*/  @P0 LOP3.LUT R0, R5, 0xffff, RZ, 0xc0, !PT ;  /* 0x0000ffff05000812 */ /* 0x002fe400078ec0ff */
[----:B------:R-:W-:Y:S02]  /*2100*/  @P0 MOV R2, R4 ;  /* 0x0000000400020202 */ /* 0x000fe40000000f00 */
[----:B------:R-:W-:Y:S01]  /*2110*/  @P0 R2UR UR6, R0 ;  /* 0x00000000000602ca */ /* 0x000fe200000e0000 */
[----:B------:R-:W-:Y:S01]  /*2120*/  VIADD R0, R3, 0xb0 ;  /* 0x000000b003007836 */ /* 0x000fe20000000000 */
[----:B------:R-:W-:Y:S02]  /*2130*/  @P0 SHF.R.U32.HI R4, RZ, 0x10, R5 ;  /* 0x00000010ff040819 */ /* 0x000fe40000011605 */
[----:B------:R-:W-:Y:S02]  /*2140*/  @P0 R2UR UR8, R2 ;  /* 0x00000000020802ca */ /* 0x000fe400000e0000 */
[----:B------:R-:W-:-:S02]  /*2150*/  PRMT R0, RZ, 0x654, R0 ;  /* 0x00000654ff007816 */ /* 0x000fc40000000000 */
[----:B------:R-:W-:Y:S02]  /*2160*/  @P0 R2UR UR4, R4 ;  /* 0x00000000040402ca */ /* 0x000fe400000e0000 */
[----:B------:R1:W-:Y:S03]  /*2170*/  SYNCS.ARRIVE.TRANS64.RED.A1T0 RZ, [R0+URZ], RZ ;  /* 0x000000ff00ff79a7 */ /* 0x0003e600081004ff */
[----:B------:R-:W-:-:S04]  /*2180*/  @UP1 UMOV UR37, UR6 ;  /* 0x0000000600251c82 */ /* 0x000fc80008000000 */
[----:B------:R-:W-:-:S04]  /*2190*/  @UP1 UMOV UR38, UR8 ;  /* 0x0000000800261c82 */ /* 0x000fc80008000000 */
[----:B------:R-:W-:Y:S01]  /*21a0*/  @UP1 UMOV UR36, UR4 ;  /* 0x0000000400241c82 */ /* 0x000fe20008000000 */
[----:B------:R-:W-:Y:S05]  /*21b0*/  BRA.U !UP0, `(.L_x_40) ;  /* 0x0000000108d47547 */ /* 0x000fea000b800000 */
[----:B------:R-:W2:Y:S01]  /*21c0*/  LDCU.128 UR12, c[0x0][0xb10] ;  /* 0x00016200ff0c77ac */ /* 0x000ea20008000c00 */
[----:B------:R-:W3:Y:S01]  /*21d0*/  LDCU UR25, c[0x0][0xb20] ;  /* 0x00016400ff1977ac */ /* 0x000ee20008000800 */
[----:B------:R-:W4:Y:S01]  /*21e0*/  LDCU UR20, c[0x0][0xb0c] ;  /* 0x00016180ff1477ac */ /* 0x000f220008000800 */
[----:B------:R-:W1:Y:S01]  /*21f0*/  LDCU.64 UR10, c[0x0][0xb28] ;  /* 0x00016500ff0a77ac */ /* 0x000e620008000a00 */
[----:B------:R-:W-:Y:S02]  /*2200*/  UISETP.NE.AND UP3, UPT, UR42, 0x1, UPT ;  /* 0x000000012a00788c */ /* 0x000fe4000bf65270 */
[----:B--2---:R-:W-:Y:S02]  /*2210*/  UIMAD.WIDE.U32 UR16, UR39, UR15, URZ ;  /* 0x0000000f271072a5 */ /* 0x004fe4000f8e00ff */
[----:B------:R-:W-:Y:S02]  /*2220*/  UIMAD.WIDE.U32 UR8, UR40, UR12, URZ ;  /* 0x0000000c280872a5 */ /* 0x000fe4000f8e00ff */
[----:B------:R-:W-:-:S02]  /*2230*/  UISETP.NE.AND UP0, UPT, UR14, 0x1, UPT ;  /* 0x000000010e00788c */ /* 0x000fc4000bf05270 */
[----:B------:R-:W-:Y:S01]  /*2240*/  UIMAD.WIDE.U32 UR22, UR37, UR15, URZ ;  /* 0x0000000f251672a5 */ /* 0x000fe2000f8e00ff */
[----:B------:R-:W-:Y:S02]  /*2250*/  UMOV UR16, UR17 ;  /* 0x0000001100107c82 */ /* 0x000fe40008000000 */
[----:B------:R-:W-:Y:S01]  /*2260*/  UMOV UR8, UR9 ;  /* 0x0000000900087c82 */ /* 0x000fe20008000000 */
[----:B---3--:R-:W-:Y:S02]  /*2270*/  USHF.R.U32.HI UR16, URZ, UR25, UR16 ;  /* 0x00000019ff107299 */ /* 0x008fe40008011610 */
[----:B----4-:R-:W-:Y:S02]  /*2280*/  UISETP.NE.AND UP2, UPT, UR20, 0x1, UPT ;  /* 0x000000011400788c */ /* 0x010fe4000bf45270 */
[----:B------:R-:W-:Y:S02]  /*2290*/  USHF.R.U32.HI UR8, URZ, UR13, UR8 ;  /* 0x0000000dff087299 */ /* 0x000fe40008011608 */
[----:B------:R-:W-:-:S02]  /*22a0*/  USEL UR6, UR39, UR16, !UP0 ;  /* 0x0000001027067287 */ /* 0x000fc4000c000000 */
[----:B------:R-:W-:Y:S02]  /*22b0*/  USEL UR8, UR40, UR8, !UP2 ;  /* 0x0000000828087287 */ /* 0x000fe4000d000000 */
[----:B-1----:R-:W-:Y:S01]  /*22c0*/  UIMAD.WIDE.U32 UR16, UR6, UR10, URZ ;  /* 0x0000000a061072a5 */ /* 0x002fe2000f8e00ff */
[----:B------:R-:W-:Y:S01]  /*22d0*/  UMOV UR4, UR23 ;  /* 0x0000001700047c82 */ /* 0x000fe20008000000 */
[----:B------:R-:W-:Y:S02]  /*22e0*/  UIMAD.WIDE.U32 UR18, UR38, UR12, URZ ;  /* 0x0000000c261272a5 */ /* 0x000fe4000f8e00ff */
[----:B------:R-:W-:-:S03]  /*22f0*/  UIMAD.WIDE.U32 UR22, UR8, UR10, URZ ;  /* 0x0000000a081672a5 */ /* 0x000fc6000f8e00ff */
[----:B------:R-:W-:Y:S01]  /*2300*/  UMOV UR16, UR17 ;  /* 0x0000001100107c82 */ /* 0x000fe20008000000 */
[----:B------:R-:W-:Y:S02]  /*2310*/  USHF.R.U32.HI UR4, URZ, UR25, UR4 ;  /* 0x00000019ff047299 */ /* 0x000fe40008011604 */
[----:B------:R-:W-:Y:S01]  /*2320*/  @UP3 USHF.R.U32.HI UR6, URZ, UR11, UR16 ;  /* 0x0000000bff063299 */ /* 0x000fe20008011610 */
[----:B------:R-:W-:Y:S01]  /*2330*/  UMOV UR18, UR19 ;  /* 0x0000001300127c82 */ /* 0x000fe20008000000 */
[----:B------:R-:W-:Y:S01]  /*2340*/  UMOV UR22, UR23 ;  /* 0x0000001700167c82 */ /* 0x000fe20008000000 */
[----:B------:R-:W-:Y:S02]  /*2350*/  USHF.R.U32.HI UR13, URZ, UR13, UR18 ;  /* 0x0000000dff0d7299 */ /* 0x000fe40008011612 */
[----:B------:R-:W-:Y:S02]  /*2360*/  USEL UR4, UR37, UR4, !UP0 ;  /* 0x0000000425047287 */ /* 0x000fe4000c000000 */
[----:B------:R-:W-:-:S02]  /*2370*/  @UP3 USHF.R.U32.HI UR8, URZ, UR11, UR22 ;  /* 0x0000000bff083299 */ /* 0x000fc40008011616 */
[----:B------:R-:W-:Y:S02]  /*2380*/  UIMAD UR9, UR42, UR6, URZ ;  /* 0x000000062a0972a4 */ /* 0x000fe4000f8e02ff */
[----:B------:R-:W-:Y:S02]  /*2390*/  USEL UR6, UR38, UR13, !UP2 ;  /* 0x0000000d26067287 */ /* 0x000fe4000d000000 */
[----:B------:R-:W-:Y:S02]  /*23a0*/  UIMAD UR12, UR42, UR8, URZ ;  /* 0x000000082a0c72a4 */ /* 0x000fe4000f8e02ff */
[----:B------:R-:W-:Y:S02]  /*23b0*/  UISETP.GE.AND UP0, UPT, UR4, UR9, UPT ;  /* 0x000000090400728c */ /* 0x000fe4000bf06270 */
[----:B------:R-:W-:Y:S02]  /*23c0*/  UIMAD.WIDE.U32 UR16, UR4, UR10, URZ ;  /* 0x0000000a041072a5 */ /* 0x000fe4000f8e00ff */
[----:B------:R-:W-:-:S02]  /*23d0*/  UISETP.GE.OR UP0, UPT, UR6, UR12, UP0 ;  /* 0x0000000c0600728c */ /* 0x000fc40008706670 */
[----:B------:R-:W-:Y:S02]  /*23e0*/  UIMAD.WIDE.U32 UR12, UR6, UR10, URZ ;  /* 0x0000000a060c72a5 */ /* 0x000fe4000f8e00ff */
[----:B------:R-:W-:Y:S01]  /*23f0*/  UIADD3 UR15, UPT, UPT, -UR4, URZ, URZ ;  /* 0x000000ff040f7290 */ /* 0x000fe2000fffe1ff */
[----:B------:R-:W-:Y:S01]  /*2400*/  UMOV UR10, UR17 ;  /* 0x00000011000a7c82 */ /* 0x000fe20008000000 */
[----:B------:R-:W-:Y:S02]  /*2410*/  UIADD3 UR12, UPT, UPT, -UR6, URZ, URZ ;  /* 0x000000ff060c7290 */ /* 0x000fe4000fffe1ff */
[----:B------:R-:W-:-:S03]  /*2420*/  USHF.R.U32.HI UR10, URZ, UR11, UR10 ;  /* 0x0000000bff0a7299 */ /* 0x000fc6000801160a */
[----:B------:R-:W-:Y:S01]  /*2430*/  @!UP0 UMOV UR9, UR13 ;  /* 0x0000000d00098c82 */ /* 0x000fe20008000000 */
[----:B------:R-:W-:Y:S02]  /*2440*/  UIMAD UR15, UR14, UR15, UR37 ;  /* 0x0000000f0e0f72a4 */ /* 0x000fe4000f8e0225 */
[----:B------:R-:W-:Y:S02]  /*2450*/  USEL UR10, UR4, UR10, !UP3 ;  /* 0x0000000a040a7287 */ /* 0x000fe4000d800000 */
[----:B------:R-:W-:Y:S02]  /*2460*/  @!UP0 USHF.R.U32.HI UR9, URZ, UR11, UR9 ;  /* 0x0000000bff098299 */ /* 0x000fe40008011609 */
[----:B------:R-:W-:Y:S02]  /*2470*/  UIADD3 UR11, UPT, UPT, -UR10, URZ, URZ ;  /* 0x000000ff0a0b7290 */ /* 0x000fe4000fffe1ff */
[----:B------:R-:W-:Y:S02]  /*2480*/  @!UP0 USEL UR9, UR6, UR9, !UP3 ;  /* 0x0000000906098287 */ /* 0x000fe4000d800000 */
[----:B------:R-:W-:-:S02]  /*2490*/  UIMAD UR11, UR42, UR11, UR4 ;  /* 0x0000000b2a0b72a4 */ /* 0x000fc4000f8e0204 */
[----:B------:R-:W-:Y:S02]  /*24a0*/  @!UP0 UIADD3 UR10, UPT, UPT, UR10, -UR9, URZ ;  /* 0x800000090a0a8290 */ /* 0x000fe4000fffe0ff */
[----:B------:R-:W-:Y:S02]  /*24b0*/  @!UP0 UIMAD UR9, UR11, UR8, UR9 ;  /* 0x000000080b0982a4 */ /* 0x000fe4000f8e0209 */
[----:B------:R-:W-:Y:S02]  /*24c0*/  @!UP0 UIMAD UR4, UR42, UR10, UR6 ;  /* 0x0000000a2a0482a4 */ /* 0x000fe4000f8e0206 */
[----:B------:R-:W-:Y:S02]  /*24d0*/  UIMAD UR8, UR20, UR12, UR38 ;  /* 0x0000000c140872a4 */ /* 0x000fe4000f8e0226 */
[----:B------:R-:W-:Y:S01]  /*24e0*/  UIMAD UR37, UR4, UR14, UR15 ;  /* 0x0000000e042572a4 */ /* 0x000fe2000f8e020f */
[----:B------:R-:W-:Y:S02]  /*24f0*/  @!UP0 UMOV UR6, UR9 ;  /* 0x0000000900068c82 */ /* 0x000fe40008000000 */
[----:B------:R-:W-:-:S12]  /*2500*/  UIMAD UR38, UR6, UR20, UR8 ;  /* 0x00000014062672a4 */ /* 0x000fd8000f8e0208 */
.L_x_40:
[----:B------:R-:W3:Y:S02]  /*2510*/  LDCU UR4, c[0x0][0xb30] ;  /* 0x00016600ff0477ac */ /* 0x000ee40008000800 */
[----:B---3--:R-:W-:-:S09]  /*2520*/  UISETP.NE.AND UP0, UPT, UR4, 0x1, UPT ;  /* 0x000000010400788c */ /* 0x008fd2000bf05270 */
[----:B------:R-:W-:Y:S05]  /*2530*/  BRA.U UP0, `(.L_x_41) ;  /* 0x0000000100447547 */ /* 0x000fea000b800000 */
[----:B------:R-:W3:Y:S01]  /*2540*/  LDCU.128 UR12, c[0x0][0xb10] ;  /* 0x00016200ff0c77ac */ /* 0x000ee20008000c00 */
[----:B------:R-:W4:Y:S01]  /*2550*/  LDCU UR16, c[0x0][0xb0c] ;  /* 0x00016180ff1077ac */ /* 0x000f220008000800 */
[----:B------:R-:W1:Y:S01]  /*2560*/  LDCU UR17, c[0x0][0xb20] ;  /* 0x00016400ff1177ac */ /* 0x000e620008000800 */
[----:B---3--:R-:W-:Y:S02]  /*2570*/  UIMAD.WIDE.U32 UR10, UR38, UR12, URZ ;  /* 0x0000000c260a72a5 */ /* 0x008fe4000f8e00ff */
[----:B------:R-:W-:Y:S02]  /*2580*/  UIMAD.WIDE.U32 UR8, UR37, UR15, URZ ;  /* 0x0000000f250872a5 */ /* 0x000fe4000f8e00ff */
[----:B----4-:R-:W-:Y:S02]  /*2590*/  UISETP.NE.AND UP2, UPT, UR16, 0x1, UPT ;  /* 0x000000011000788c */ /* 0x010fe4000bf45270 */
[----:B------:R-:W-:Y:S01]  /*25a0*/  UISETP.NE.AND UP0, UPT, UR14, 0x1, UPT ;  /* 0x000000010e00788c */ /* 0x000fe2000bf05270 */
[----:B------:R-:W-:-:S02]  /*25b0*/  UMOV UR6, UR11 ;  /* 0x0000000b00067c82 */ /* 0x000fc40008000000 */
[----:B------:R-:W-:Y:S01]  /*25c0*/  UMOV UR4, UR9 ;  /* 0x0000000900047c82 */ /* 0x000fe20008000000 */
[----:B------:R-:W-:Y:S02]  /*25d0*/  USHF.R.U32.HI UR6, URZ, UR13, UR6 ;  /* 0x0000000dff067299 */ /* 0x000fe40008011606 */
[----:B-1----:R-:W-:Y:S02]  /*25e0*/  USHF.R.U32.HI UR4, URZ, UR17, UR4 ;  /* 0x00000011ff047299 */ /* 0x002fe40008011604 */
[----:B------:R-:W-:Y:S02]  /*25f0*/  USEL UR6, UR38, UR6, !UP2 ;  /* 0x0000000626067287 */ /* 0x000fe4000d000000 */
[----:B------:R-:W-:-:S04]  /*2600*/  USEL UR4, UR37, UR4, !UP0 ;  /* 0x0000000425047287 */ /* 0x000fc8000c000000 */
[----:B------:R-:W-:Y:S02]  /*2610*/  UIADD3 UR8, UPT, UPT, UR6, -UR4, URZ ;  /* 0x8000000406087290 */ /* 0x000fe4000fffe0ff */
[----:B------:R-:W-:Y:S02]  /*2620*/  UIADD3 UR4, UPT, UPT, -UR6, UR4, URZ ;  /* 0x0000000406047290 */ /* 0x000fe4000fffe1ff */
[----:B------:R-:W-:Y:S02]  /*2630*/  UIMAD UR37, UR8, UR14, UR37 ;  /* 0x0000000e082572a4 */ /* 0x000fe4000f8e0225 */
[----:B------:R-:W-:-:S12]  /*2640*/  UIMAD UR38, UR4, UR16, UR38 ;  /* 0x00000010042672a4 */ /* 0x000fd8000f8e0226 */
.L_x_41:
[----:B------:R-:W-:Y:S01]  /*2650*/  VIADD R11, R11, 0x1 ;  /* 0x000000010b0b7836 */ /* 0x000fe20000000000 */
[----:B------:R-:W-:Y:S01]  /*2660*/  R2UR UR4, R87 ;  /* 0x00000000570472ca */ /* 0x000fe200000e0000 */
[----:B------:R-:W-:Y:S01]  /*2670*/  UIADD3 UR31, UPT, UPT, UR37, UR59, URZ ;  /* 0x0000003b251f7290 */ /* 0x000fe2000fffe0ff */
[----:B------:R-:W-:Y:S02]  /*2680*/  PLOP3.LUT P1, PT, PT, PT, PT, 0x80, 0x8 ;  /* 0x000000000008781c */ /* 0x000fe40003f2f070 */
[----:B------:R-:W-:-:S04]  /*2690*/  ISETP.NE.AND P0, PT, R11, 0x2, PT ;  /* 0x000000020b00780c */ /* 0x000fc80003f05270 */
[----:B------:R-:W-:Y:S02]  /*26a0*/  SEL R3, RZ, 0x1, P0 ;  /* 0x00000001ff037807 */ /* 0x000fe40000000000 */
[----:B------:R-:W-:Y:S02]  /*26b0*/  SEL R11, R11, RZ, P0 ;  /* 0x000000ff0b0b7207 */ /* 0x000fe40000000000 */
[----:B------:R-:W-:Y:S01]  /*26c0*/  LOP3.LUT R10, R10, R3, RZ, 0x3c, !PT ;  /* 0x000000030a0a7212 */ /* 0x000fe200078e3cff */
[----:B------:R-:W-:Y:S01]  /*26d0*/  UIADD3 UR30, UPT, UPT, UR38, UR4, URZ ;  /* 0x00000004261e7290 */ /* 0x000fe2000fffe0ff */
[----:B------:R-:W-:Y:S11]  /*26e0*/  BRA.U UP1, `(.L_x_42) ;  /* 0xfffffff101587547 */ /* 0x000ff6000b83ffff */
[----:B------:R-:W-:Y:S01]  /*26f0*/  UIADD3 UR7, UPT, UPT, UR7, 0x28, URZ ;  /* 0x0000002807077890 */ /* 0x000fe2000fffe0ff */
[----:B------:R-:W-:-:S03]  /*2700*/  SHF.L.U32 R3, R12, 0x1f, RZ ;  /* 0x0000001f0c037819 */ /* 0x000fc600000006ff */
[----:B------:R-:W-:-:S09]  /*2710*/  ULEA UR4, UR5, UR7, 0x3 ;  /* 0x0000000705047291 */ /* 0x000fd2000f8e18ff */
[----:B------:R-:W3:Y:S02]  /*2720*/  SYNCS.PHASECHK.TRANS64.TRYWAIT P0, [UR4], R3 ;  /* 0x00000003ff0075a7 */ /* 0x000ee40008001104 */
[----:B---3--:R-:W-:Y:S05]  /*2730*/  @!P0 BRA `(.L_x_43) ;  /* 0x0000007000948947 */ /* 0x008fea0003800000 */
.L_x_138:
[----:B------:R-:W-:-:S04]  /*2740*/  UIADD3 UR4, UPT, UPT, UR5, 0x1, URZ ;  /* 0x0000000105047890 */ /* 0x000fc8000fffe0ff */
[----:B------:R-:W-:-:S04]  /*2750*/  UISETP.NE.AND UP0, UPT, UR4, 0x5, UPT ;  /* 0x000000050400788c */ /* 0x000fc8000bf05270 */
[----:B------:R-:W-:Y:S02]  /*2760*/  USEL UR6, URZ, 0x1, UP0 ;  /* 0x00000001ff067887 */ /* 0x000fe40008000000 */
[----:B------:R-:W-:-:S04]  /*2770*/  USEL UR4, UR4, URZ, UP0 ;  /* 0x000000ff04047287 */ /* 0x000fc80008000000 */
[----:B------:R-:W-:Y:S01]  /*2780*/  ULEA UR5, UR4, UR7, 0x3 ;  /* 0x0000000704057291 */ /* 0x000fe2000f8e18ff */
[----:B------:R-:W-:-:S04]  /*2790*/  LOP3.LUT R2, R12, UR6, RZ, 0x3c, !PT ;  /* 0x000000060c027c12 */ /* 0x000fc8000f8e3cff */
[----:B-1----:R-:W-:-:S04]  /*27a0*/  SHF.L.U32 R3, R2, 0x1f, RZ ;  /* 0x0000001f02037819 */ /* 0x002fc800000006ff */
[----:B------:R-:W1:Y:S02]  /*27b0*/  SYNCS.PHASECHK.TRANS64.TRYWAIT P0, [UR5], R3 ;  /* 0x00000003ff0075a7 */ /* 0x000e640008001105 */
[----:B-1----:R-:W-:Y:S05]  /*27c0*/  @!P0 BRA `(.L_x_44) ;  /* 0x0000007000888947 */ /* 0x002fea0003800000 */
.L_x_140:
        /* <DEDUP_REMOVED lines=9> */
.L_x_142:
        /* <DEDUP_REMOVED lines=9> */
.L_x_144:
[----:B------:R-:W-:-:S04]  /*28f0*/  UIADD3 UR4, UPT, UPT, UR4, 0x1, URZ ;  /* 0x0000000104047890 */ /* 0x000fc8000fffe0ff */
[----:B------:R-:W-:-:S04]  /*2900*/  UISETP.NE.AND UP0, UPT, UR4, 0x5, UPT ;  /* 0x000000050400788c */ /* 0x000fc8000bf05270 */
[----:B------:R-:W-:Y:S02]  /*2910*/  USEL UR5, URZ, 0x1, UP0 ;  /* 0x00000001ff057887 */ /* 0x000fe40008000000 */
[----:B------:R-:W-:-:S04]  /*2920*/  USEL UR4, UR4, URZ, UP0 ;  /* 0x000000ff04047287 */ /* 0x000fc80008000000 */
[----:B------:R-:W-:Y:S01]  /*2930*/  ULEA UR4, UR4, UR7, 0x3 ;  /* 0x0000000704047291 */ /* 0x000fe2000f8e18ff */
[----:B-1----:R-:W-:-:S04]  /*2940*/  LOP3.LUT R3, R2, UR5, RZ, 0x3c, !PT ;  /* 0x0000000502037c12 */ /* 0x002fc8000f8e3cff */
[----:B------:R-:W-:Y:S01]  /*2950*/  SHF.L.U32 R3, R3, 0x1f, RZ ;  /* 0x0000001f03037819 */ /* 0x000fe200000006ff */
[----:B------:R-:W-:-:S07]  /*2960*/  IMAD.U32 R0, RZ, RZ, UR4 ;  /* 0x00000004ff007e24 */ /* 0x000fce000f8e00ff */
.L_x_47:
[----:B-1----:R1:W3:Y:S02]  /*2970*/  SYNCS.PHASECHK.TRANS64.TRYWAIT P0, [R0+URZ], R3 ;  /* 0x00000003000075a7 */ /* 0x0022e400080011ff */
[----:B---3--:R-:W-:Y:S05]  /*2980*/  @!P0 NANOSLEEP.SYNCS 0x989680 ;  /* 0x009896800000895d */ /* 0x008fea0003900000 */
[----:B------:R-:W3:Y:S02]  /*2990*/  @!P0 SYNCS.PHASECHK.TRANS64 P0, [R0+URZ], R3 ;  /* 0x00000003000085a7 */ /* 0x000ee400080010ff */
[----:B--23--:R-:W-:Y:S05]  /*29a0*/  @P0 EXIT ;  /* 0x000000000000094d */ /* 0x00cfea0003800000 */
[----:B------:R-:W-:Y:S05]  /*29b0*/  BRA `(.L_x_47) ;  /* 0xfffffffc00ec7947 */ /* 0x000fea000383ffff */
.L_x_22:
[----:B------:R-:W2:Y:S02]  /*29c0*/  S2UR UR4, SR_CgaCtaId ;  /* 0x00000000000479c3 */ /* 0x000ea40000008800 */
[----:B--2---:R-:W-:-:S04]  /*29d0*/  UISETP.NE.AND UP0, UPT, UR4, URZ, UPT ;  /* 0x000000ff0400728c */ /* 0x004fc8000bf05270 */
[----:B------:R-:W-:-:S09]  /*29e0*/  UISETP.NE.OR UP0, UPT, UR18, 0x1, UP0 ;  /* 0x000000011200788c */ /* 0x000fd20008705670 */
[----:B------:R-:W-:Y:S05]  /*29f0*/  BRA.U UP0, `(.L_x_48) ;  /* 0x00000005004c7547 */ /* 0x000fea000b800000 */
[----:B------:R-:W2:Y:S01]  /*2a00*/  S2UR UR5, SR_CgaCtaId ;  /* 0x00000000000579c3 */ /* 0x000ea20000008800 */
[----:B------:R-:W-:Y:S01]  /*2a10*/  UMOV UR4, 0x400 ;  /* 0x0000040000047882 */ /* 0x000fe20000000000 */
[----:B------:R-:W-:Y:S01]  /*2a20*/  ISETP.GE.U32.AND P2, PT, R0, 0x2, PT ;  /* 0x000000020000780c */ /* 0x000fe20003f46070 */
[----:B------:R-:W-:Y:S01]  /*2a30*/  IMAD.MOV.U32 R12, RZ, RZ, 0x1 ;  /* 0x00000001ff0c7424 */ /* 0x000fe200078e00ff */
[----:B------:R-:W-:Y:S02]  /*2a40*/  CS2R R10, SRZ ;  /* 0x00000000000a7805 */ /* 0x000fe4000001ff00 */
[----:B------:R-:W-:Y:S01]  /*2a50*/  CS2R R8, SRZ ;  /* 0x0000000000087805 */ /* 0x000fe2000001ff00 */
[----:B--2---:R-:W-:-:S03]  /*2a60*/  ULEA UR6, UR5, UR4, 0x18 ;  /* 0x0000000405067291 */ /* 0x004fc6000f8ec0ff */
[----:B------:R-:W-:-:S09]  /*2a70*/  UMOV UR5, URZ ;  /* 0x000000ff00057c82 */ /* 0x000fd20008000000 */
.L_x_52:
[----:B------:R-:W-:Y:S02]  /*2a80*/  LEA R2, R8, UR6, 0x3 ;  /* 0x0000000608027c11 */ /* 0x000fe4000f8e18ff */
[----:B------:R-:W-:-:S03]  /*2a90*/  SHF.L.U32 R5, R9, 0x1f, RZ ;  /* 0x0000001f09057819 */ /* 0x000fc600000006ff */
[----:B------:R-:W-:Y:S01]  /*2aa0*/  VIADD R4, R2, 0x110 ;  /* 0x0000011002047836 */ /* 0x000fe20000000000 */
[----:B------:R-:W2:Y:S02]  /*2ab0*/  SYNCS.PHASECHK.TRANS64.TRYWAIT P0, [R2+URZ+0x100], R5 ;  /* 0x00010005020075a7 */ /* 0x000ea400080011ff */
[----:B--2---:R-:W-:Y:S05]  /*2ac0*/  @!P0 BRA `(.L_x_49) ;  /* 0x0000007000108947 */ /* 0x004fea0003800000 */
.L_x_145:
[----:B------:R-:W-:Y:S01]  /*2ad0*/  ULEA UR4, UR5, UR6, 0x3 ;  /* 0x0000000605047291 */ /* 0x000fe2000f8e18ff */
[----:B------:R-:W-:Y:S02]  /*2ae0*/  PRMT R4, RZ, 0x654, R4 ;  /* 0x00000654ff047816 */ /* 0x000fe40000000004 */
[----:B--2---:R-:W-:Y:S01]  /*2af0*/  SHF.L.U32 R5, R12, 0x1f, RZ ;  /* 0x0000001f0c057819 */ /* 0x004fe200000006ff */
[----:B------:R-:W-:Y:S01]  /*2b00*/  UIADD3 UR7, UPT, UPT, UR4, 0xa0, URZ ;  /* 0x000000a004077890 */ /* 0x000fe2000fffe0ff */
[----:B------:R2:W-:Y:S05]  /*2b10*/  SYNCS.ARRIVE.TRANS64.RED.A1T0 RZ, [R4+URZ], RZ ;  /* 0x000000ff04ff79a7 */ /* 0x0005ea00081004ff */
[----:B------:R-:W-:Y:S01]  /*2b20*/  IMAD.U32 R7, RZ, RZ, UR7 ;  /* 0x00000007ff077e24 */ /* 0x000fe2000f8e00ff */
[----:B------:R-:W3:Y:S04]  /*2b30*/  SYNCS.PHASECHK.TRANS64.TRYWAIT P0, [UR4+0xb0], R5 ;  /* 0x0000b005ff0075a7 */ /* 0x000ee80008001104 */
[----:B------:R-:W-:Y:S01]  /*2b40*/  PRMT R6, R0, 0x654, R7 ;  /* 0x0000065400067816 */ /* 0x000fe20000000007 */
[----:B--2---:R-:W-:Y:S01]  /*2b50*/  @!P2 IMAD.MOV.U32 R4, RZ, RZ, 0x10 ;  /* 0x00000010ff04a424 */ /* 0x004fe200078e00ff */
[----:B---3--:R-:W-:Y:S06]  /*2b60*/  @!P0 BRA `(.L_x_50) ;  /* 0x0000006c00fc8947 */ /* 0x008fec0003800000 */
.L_x_147:
[----:B------:R-:W-:Y:S01]  /*2b70*/  ULEA UR8, UR5, UR6, 0x4 ;  /* 0x0000000605087291 */ /* 0x000fe2000f8e20ff */
[----:B------:R-:W-:Y:S01]  /*2b80*/  SEL R3, R6, R3, !P2 ;  /* 0x0000000306037207 */ /* 0x000fe20005000000 */
[----:B------:R-:W-:Y:S01]  /*2b90*/  UIADD3 UR9, UPT, UPT, UR4, 0xa0, URZ ;  /* 0x000000a004097890 */ /* 0x000fe2000fffe0ff */
[----:B--2---:R-:W-:Y:S01]  /*2ba0*/  LEA R2, R11, UR6, 0x3 ;  /* 0x000000060b027c11 */ /* 0x004fe2000f8e18ff */
[----:B------:R-:W-:Y:S01]  /*2bb0*/  UIADD3 UR8, UPT, UPT, UR8, 0x130, URZ ;  /* 0x0000013008087890 */ /* 0x000fe2000fffe0ff */
[----:B------:R-:W-:Y:S01]  /*2bc0*/  SHF.L.U32 R5, R10, 0x1f, RZ ;  /* 0x0000001f0a057819 */ /* 0x000fe200000006ff */
[----:B------:R2:W-:Y:S01]  /*2bd0*/  @!P2 SYNCS.ARRIVE.TRANS64.RED RZ, [R3+URZ], R4 ;  /* 0x0000000403ffa9a7 */ /* 0x0005e200080004ff */
[----:B------:R-:W-:Y:S01]  /*2be0*/  UIADD3 UR4, UPT, UPT, UR5, 0x1, URZ ;  /* 0x0000000105047890 */ /* 0x000fe2000fffe0ff */
[----:B------:R-:W-:-:S03]  /*2bf0*/  VIADD R8, R8, 0x1 ;  /* 0x0000000108087836 */ /* 0x000fc60000000000 */
[----:B------:R-:W-:Y:S02]  /*2c00*/  UISETP.NE.AND UP0, UPT, UR4, 0x2, UPT ;  /* 0x000000020400788c */ /* 0x000fe4000bf05270 */
[----:B------:R-:W-:Y:S06]  /*2c10*/  UGETNEXTWORKID.BROADCAST [UR8], [UR9] ;  /* 0x00000000080073ca */ /* 0x000fec0008000100 */
[----:B------:R-:W-:Y:S01]  /*2c20*/  USEL UR7, URZ, 0x1, UP0 ;  /* 0x00000001ff077887 */ /* 0x000fe20008000000 */
[----:B------:R-:W-:Y:S01]  /*2c30*/  ISETP.NE.AND P0, PT, R8, 0x2, PT ;  /* 0x000000020800780c */ /* 0x000fe20003f05270 */
[----:B------:R-:W-:Y:S01]  /*2c40*/  USEL UR5, UR4, URZ, UP0 ;  /* 0x000000ff04057287 */ /* 0x000fe20008000000 */
[----:B------:R-:W3:Y:S03]  /*2c50*/  SYNCS.PHASECHK.TRANS64.TRYWAIT P1, [R2+URZ+0xa0], R5 ;  /* 0x0000a005020075a7 */ /* 0x000ee600080211ff */
[----:B------:R-:W-:Y:S01]  /*2c60*/  LOP3.LUT R12, R12, UR7, RZ, 0x3c, !PT ;  /* 0x000000070c0c7c12 */ /* 0x000fe2000f8e3cff */
[----:B--23--:R-:W-:Y:S07]  /*2c70*/  @!P1 BRA `(.L_x_51) ;  /* 0x0000006c00d09947 */ /* 0x00cfee0003800000 */
.L_x_148:
[C---:B------:R-:W-:Y:S01]  /*2c80*/  LEA R4, R11.reuse, UR6, 0x4 ;  /* 0x000000060b047c11 */ /* 0x040fe2000f8e20ff */
[----:B--2---:R-:W-:Y:S01]  /*2c90*/  VIADD R2, R2, 0xb0 ;  /* 0x000000b002027836 */ /* 0x004fe20000000000 */
[----:B------:R-:W-:Y:S01]  /*2ca0*/  SEL R8, R8, RZ, P0 ;  /* 0x000000ff08087207 */ /* 0x000fe20000000000 */
[----:B------:R-:W-:-:S03]  /*2cb0*/  VIADD R11, R11, 0x1 ;  /* 0x000000010b0b7836 */ /* 0x000fc60000000000 */
[----:B------:R-:W2:Y:S01]  /*2cc0*/  LDS.128 R4, [R4+0x130] ;  /* 0x0001300004047984 */ /* 0x000ea20000000c00 */
[----:B------:R-:W-:Y:S02]  /*2cd0*/  PRMT R2, RZ, 0x654, R2 ;  /* 0x00000654ff027816 */ /* 0x000fe40000000002 */
[C---:B------:R-:W-:Y:S01]  /*2ce0*/  ISETP.NE.AND P1, PT, R11.reuse, 0x2, PT ;  /* 0x000000020b00780c */ /* 0x040fe20003f25270 */
[----:B------:R-:W-:Y:S01]  /*2cf0*/  @!PT LDS RZ, [RZ] ;  /* 0x00000000fffff984 */ /* 0x000fe20000000800 */
[----:B------:R-:W-:Y:S01]  /*2d00*/  @!PT LDS RZ, [RZ] ;  /* 0x00000000fffff984 */ /* 0x000fe20000000800 */
[----:B------:R-:W-:Y:S01]  /*2d10*/  @!PT LDS RZ, [RZ] ;  /* 0x00000000fffff984 */ /* 0x000fe20000000800 */
[----:B------:R-:W-:Y:S01]  /*2d20*/  @!PT LDS RZ, [RZ] ;  /* 0x00000000fffff984 */ /* 0x000fe20000000800 */
[----:B------:R3:W-:Y:S06]  /*2d30*/  MEMBAR.ALL.CTA ;  /* 0x0000000000007992 */ /* 0x0007ec0000008000 */
[----:B---3--:R-:W3:Y:S01]  /*2d40*/  FENCE.VIEW.ASYNC.S ;  /* 0x00000000000073c6 */ /* 0x008ee20000000000 */
[----:B------:R-:W-:Y:S01]  /*2d50*/  SEL R11, R11, RZ, P1 ;  /* 0x000000ff0b0b7207 */ /* 0x000fe20000800000 */
[----:B---3--:R3:W-:Y:S01]  /*2d60*/  SYNCS.ARRIVE.TRANS64.RED.A1T0 RZ, [R2+URZ], RZ ;  /* 0x000000ff02ff79a7 */ /* 0x0087e200081004ff */
[----:B--2---:R-:W-:-:S02]  /*2d70*/  LOP3.LUT P3, RZ, R6, 0x1, RZ, 0xc0, !PT ;  /* 0x0000000106ff7812 */ /* 0x004fc4000786c0ff */
[----:B------:R-:W-:-:S04]  /*2d80*/  SEL R5, RZ, 0x1, P1 ;  /* 0x00000001ff057807 */ /* 0x000fc80000800000 */
[----:B------:R-:W-:Y:S02]  /*2d90*/  LOP3.LUT R10, R10, R5, RZ, 0x3c, !PT ;  /* 0x000000050a0a7212 */ /* 0x000fe400078e3cff */
[----:B---3--:R-:W-:-:S04]  /*2da0*/  SEL R2, RZ, 0x1, P0 ;  /* 0x00000001ff027807 */ /* 0x008fc80000000000 */
[----:B------:R-:W-:Y:S01]  /*2db0*/  LOP3.LUT R9, R9, R2, RZ, 0x3c, !PT ;  /* 0x0000000209097212 */ /* 0x000fe200078e3cff */
[----:B------:R-:W-:Y:S06]  /*2dc0*/  @P3 BRA `(.L_x_52) ;  /* 0xfffffffc002c3947 */ /* 0x000fec000383ffff */
[----:B------:R-:W-:Y:S01]  /*2dd0*/  ULEA UR4, UR5, UR6, 0x3 ;  /* 0x0000000605047291 */ /* 0x000fe2000f8e18ff */
[----:B------:R-:W-:-:S08]  /*2de0*/  SHF.L.U32 R3, R12, 0x1f, RZ ;  /* 0x0000001f0c037819 */ /* 0x000fd000000006ff */
[----:B------:R-:W2:Y:S02]  /*2df0*/  SYNCS.PHASECHK.TRANS64 P0, [UR4+0xb0], R3 ;  /* 0x0000b003ff0075a7 */ /* 0x000ea40008001004 */
[----:B--2---:R-:W-:Y:S05]  /*2e00*/  @P0 BRA `(.L_x_53) ;  /* 0x0000000000080947 */ /* 0x004fea0003800000 */
[----:B------:R-:W2:Y:S02]  /*2e10*/  SYNCS.PHASECHK.TRANS64.TRYWAIT P0, [UR4+0xb0], R3 ;  /* 0x0000b003ff0075a7 */ /* 0x000ea40008001104 */
[----:B--2---:R-:W-:Y:S05]  /*2e20*/  @!P0 BRA `(.L_x_54) ;  /* 0x0000006c00788947 */ /* 0x004fea0003800000 */
.L_x_53:
[----:B------:R-:W-:-:S04]  /*2e30*/  UIADD3 UR7, UPT, UPT, UR5, 0x1, URZ ;  /* 0x0000000105077890 */ /* 0x000fc8000fffe0ff */
[----:B------:R-:W-:-:S04]  /*2e40*/  UISETP.NE.AND UP0, UPT, UR7, 0x2, UPT ;  /* 0x000000020700788c */ /* 0x000fc8000bf05270 */
[----:B------:R-:W-:Y:S02]  /*2e50*/  USEL UR8, URZ, 0x1, UP0 ;  /* 0x00000001ff087887 */ /* 0x000fe40008000000 */
[----:B------:R-:W-:-:S04]  /*2e60*/  USEL UR7, UR7, URZ, UP0 ;  /* 0x000000ff07077287 */ /* 0x000fc80008000000 */
[----:B------:R-:W-:Y:S01]  /*2e70*/  ULEA UR7, UR7, UR6, 0x3 ;  /* 0x0000000607077291 */ /* 0x000fe2000f8e18ff */
[----:B--2---:R-:W-:-:S04]  /*2e80*/  LOP3.LUT R3, R12, UR8, RZ, 0x3c, !PT ;  /* 0x000000080c037c12 */ /* 0x004fc8000f8e3cff */
[----:B------:R-:W-:-:S04]  /*2e90*/  SHF.L.U32 R0, R3, 0x1f, RZ ;  /* 0x0000001f03007819 */ /* 0x000fc800000006ff */
[----:B------:R-:W2:Y:S02]  /*2ea0*/  SYNCS.PHASECHK.TRANS64 P0, [UR7+0xb0], R0 ;  /* 0x0000b000ff0075a7 */ /* 0x000ea40008001007 */
[----:B-12---:R-:W-:Y:S05]  /*2eb0*/  @P0 EXIT ;  /* 0x000000000000094d */ /* 0x006fea0003800000 */
[----:B------:R-:W-:Y:S02]  /*2ec0*/  SHF.L.U32 R3, R3, 0x1f, RZ ;  /* 0x0000001f03037819 */ /* 0x000fe400000006ff */
[----:B------:R-:W-:-:S07]  /*2ed0*/  MOV R0, UR7 ;  /* 0x0000000700007c02 */ /* 0x000fce0008000f00 */
.L_x_55:
[----:B-1----:R1:W2:Y:S02]  /*2ee0*/  SYNCS.PHASECHK.TRANS64.TRYWAIT P0, [R0+URZ+0xb0], R3 ;  /* 0x0000b003000075a7 */ /* 0x0022a400080011ff */
[----:B--2---:R-:W-:Y:S05]  /*2ef0*/  @!P0 NANOSLEEP.SYNCS 0x989680 ;  /* 0x009896800000895d */ /* 0x004fea0003900000 */
[----:B------:R-:W2:Y:S02]  /*2f00*/  @!P0 SYNCS.PHASECHK.TRANS64 P0, [R0+URZ+0xb0], R3 ;  /* 0x0000b003000085a7 */ /* 0x000ea400080010ff */
[----:B--2---:R-:W-:Y:S05]  /*2f10*/  @P0 EXIT ;  /* 0x000000000000094d */ /* 0x004fea0003800000 */
[----:B------:R-:W-:Y:S05]  /*2f20*/  BRA `(.L_x_55) ;  /* 0xfffffffc00ec7947 */ /* 0x000fea000383ffff */
.L_x_48:
[----:B------:R-:W-:Y:S05]  /*2f30*/  BRA.U UP4, `(.L_x_56) ;  /* 0x0000000d04d87547 */ /* 0x000fea000b800000 */
[----:B------:R-:W2:Y:S01]  /*2f40*/  S2UR UR7, SR_CgaCtaId ;  /* 0x00000000000779c3 */ /* 0x000ea20000008800 */
[----:B------:R-:W-:Y:S01]  /*2f50*/  UMOV UR4, 0x40 ;  /* 0x0000004000047882 */ /* 0x000fe20000000000 */
[----:B------:R-:W-:Y:S01]  /*2f60*/  NOP ;  /* 0x0000000000007918 */ /* 0x000fe20000000000 */
[----:B------:R-:W-:Y:S01]  /*2f70*/  UMOV UR6, 0x400 ;  /* 0x0000040000067882 */ /* 0x000fe20000000000 */
[----:B--2---:R-:W-:Y:S02]  /*2f80*/  ULEA UR5, UR7, UR4, 0x18 ;  /* 0x0000000407057291 */ /* 0x004fe4000f8ec0ff */
[----:B------:R-:W-:-:S07]  /*2f90*/  ULEA UR6, UR7, UR6, 0x18 ;  /* 0x0000000607067291 */ /* 0x000fce000f8ec0ff */
[----:B------:R-:W2:Y:S02]  /*2fa0*/  LDS.U8 R0, [UR5+0x1c] ;  /* 0x00001c05ff007984 */ /* 0x000ea40008000000 */
[----:B--2---:R-:W-:-:S13]  /*2fb0*/  ISETP.NE.AND P0, PT, R0, RZ, PT ;  /* 0x000000ff0000720c */ /* 0x004fda0003f05270 */
[----:B------:R-:W-:Y:S05]  /*2fc0*/  @P0 BRA `(.L_x_57) ;  /* 0x0000000000580947 */ /* 0x000fea0003800000 */
[----:B------:R-:W-:-:S13]  /*2fd0*/  ELECT P0, URZ, PT ;  /* 0x0000000000ff782f */ /* 0x000fda0003800000 */
[----:B------:R-:W-:Y:S05]  /*2fe0*/  @!P0 BRA `(.L_x_58) ;  /* 0x0000000000608947 */ /* 0x000fea0003800000 */
[----:B------:R-:W-:Y:S01]  /*2ff0*/  UMOV UR4, 0x10 ;  /* 0x0000001000047882 */ /* 0x000fe20000000000 */
[----:B------:R-:W-:Y:S01]  /*3000*/  HFMA2 R0, -RZ, RZ, 0, 5.9604644775390625e-08 ;  /* 0x00000001ff007431 */ /* 0x000fe200000001ff */
[----:B------:R-:W-:-:S03]  /*3010*/  MOV R3, 0xffff ;  /* 0x0000ffff00037802 */ /* 0x000fc60000000f00 */
[----:B------:R-:W-:Y:S04]  /*3020*/  DEPBAR.LE SB2, 0x36 ;  /* 0x0000ad800000791a */ /* 0x000fe80000000000 */
[----:B------:R-:W2:Y:S02]  /*3030*/  UTCATOMSWS.FIND_AND_SET.ALIGN UP0, UR4, UR4 ;  /* 0x00000004000475e3 */ /* 0x000ea40008000800 */
[----:B--2---:R-:W-:Y:S01]  /*3040*/  MOV R4, UR4 ;  /* 0x0000000400047c02 */ /* 0x004fe20008000f00 */
[----:B------:R-:W-:Y:S06]  /*3050*/  BRA.U UP0, `(.L_x_59) ;  /* 0x0000000100187547 */ /* 0x000fec000b800000 */
.L_x_60:
[----:B------:R-:W-:Y:S05]  /*3060*/  NANOSLEEP 0x64 ;  /* 0x000000640000795d */ /* 0x000fea0003800000 */
[----:B------:R-:W-:-:S05]  /*3070*/  UMOV UR4, 0x10 ;  /* 0x0000001000047882 */ /* 0x000fca0000000000 */
[----:B------:R-:W-:Y:S04]  /*3080*/  DEPBAR.LE SB2, 0x36 ;  /* 0x0000ad800000791a */ /* 0x000fe80000000000 */
[----:B------:R-:W2:Y:S02]  /*3090*/  UTCATOMSWS.FIND_AND_SET.ALIGN UP0, UR4, UR4 ;  /* 0x00000004000475e3 */ /* 0x000ea40008000800 */
[----:B--2---:R-:W-:Y:S01]  /*30a0*/  MOV R4, UR4 ;  /* 0x0000000400047c02 */ /* 0x004fe20008000f00 */
[----:B------:R-:W-:Y:S05]  /*30b0*/  BRA.U !UP0, `(.L_x_60) ;  /* 0xfffffffd08e87547 */ /* 0x000fea000b83ffff */
.L_x_59:
[-C--:B------:R-:W-:Y:S02]  /*30c0*/  SHF.L.U32 R3, R3, R4.reuse, RZ ;  /* 0x0000000403037219 */ /* 0x080fe400000006ff */
[----:B------:R-:W-:Y:S01]  /*30d0*/  SHF.L.U32 R0, R0, R4, RZ ;  /* 0x0000000400007219 */ /* 0x000fe200000006ff */
[----:B------:R-:W-:Y:S02]  /*30e0*/  IMAD.SHL.U32 R4, R4, 0x20, RZ ;  /* 0x0000002004047824 */ /* 0x000fe400078e00ff */
[----:B------:R2:W-:Y:S04]  /*30f0*/  ATOMS.OR RZ, [UR5+0x14], R3 ;  /* 0x00001403ffff798c */ /* 0x0005e8000b000005 */
[----:B------:R2:W-:Y:S04]  /*3100*/  ATOMS.OR RZ, [UR5+0x18], R0 ;  /* 0x00001800ffff798c */ /* 0x0005e8000b000005 */
[----:B------:R2:W-:Y:S01]  /*3110*/  STS [UR6+0x150], R4 ;  /* 0x00015004ff007988 */ /* 0x0005e20008000806 */
[----:B------:R-:W-:Y:S05]  /*3120*/  BRA `(.L_x_58) ;  /* 0x0000000000107947 */ /* 0x000fea0003800000 */
.L_x_57:
[----:B------:R-:W-:Y:S02]  /*3130*/  MOV R0, 0xffffffff ;  /* 0xffffffff00007802 */ /* 0x000fe40000000f00 */
[----:B------:R-:W-:-:S03]  /*3140*/  MOV R4, 0x3170 ;  /* 0x0000317000047802 */ /* 0x000fc60000000f00 */
[----:B------:R2:W-:Y:S04]  /*3150*/  STS [UR6+0x150], R0 ;  /* 0x00015000ff007988 */ /* 0x0005e80008000806 */
[----:B-12--5:R-:W-:Y:S05]  /*3160*/  CALL.REL.NOINC `($__internal_1_$__cuda_sm10x_tcgen05_guardrail_trap_phase_invalid_during_alloc) ;  /* 0x0000007000bc7944 */ /* 0x026fea0003c00000 */
.L_x_58:
[----:B------:R-:W-:Y:S05]  /*3170*/  WARPSYNC.ALL ;  /* 0x0000000000007948 */ /* 0x000fea0003800000 */
[----:B------:R-:W3:Y:S01]  /*3180*/  S2UR UR4, SR_CgaCtaId ;  /* 0x00000000000479c3 */ /* 0x000ee20000008800 */
[----:B------:R-:W-:Y:S01]  /*3190*/  UMOV UR26, 0x400 ;  /* 0x00000400001a7882 */ /* 0x000fe20000000000 */
[----:B------:R-:W-:-:S06]  /*31a0*/  NOP ;  /* 0x0000000000007918 */ /* 0x000fcc0000000000 */
[----:B------:R-:W-:Y:S06]  /*31b0*/  BAR.ARV 0x6, 0xa0 ;  /* 0x0182800000007b1d */ /* 0x000fec0000002000 */
[----:B------:R-:W4:Y:S01]  /*31c0*/  LDCU UR5, c[0x0][0x38c] ;  /* 0x00007180ff0577ac */ /* 0x000f220008000800 */
[----:B------:R-:W-:Y:S01]  /*31d0*/  LOP3.LUT R2, R2, 0xffff, RZ, 0xc0, !PT ;  /* 0x0000ffff02027812 */ /* 0x000fe200078ec0ff */
[----:B------:R-:W-:Y:S01]  /*31e0*/  IMAD.MOV.U32 R11, RZ, RZ, 0x1 ;  /* 0x00000001ff0b7424 */ /* 0x000fe200078e00ff */
[----:B------:R-:W-:Y:S01]  /*31f0*/  CS2R R8, SRZ ;  /* 0x0000000000087805 */ /* 0x000fe2000001ff00 */
[----:B------:R-:W1:Y:S01]  /*3200*/  LDCU UR7, c[0x0][0x38c] ;  /* 0x00007180ff0777ac */ /* 0x000e620008000800 */
[----:B------:R-:W-:Y:S01]  /*3210*/  R2UR UR27, R2 ;  /* 0x00000000021b72ca */ /* 0x000fe200000e0000 */
[----:B------:R-:W-:Y:S01]  /*3220*/  IMAD.MOV.U32 R10, RZ, RZ, RZ ;  /* 0x000000ffff0a7224 */ /* 0x000fe200078e00ff */
[----:B------:R-:W-:Y:S01]  /*3230*/  UMOV UR30, URZ ;  /* 0x000000ff001e7c82 */ /* 0x000fe20008000000 */
[----:B------:R-:W-:Y:S01]  /*3240*/  UMOV UR24, URZ ;  /* 0x000000ff00187c82 */ /* 0x000fe20008000000 */
[----:B---3--:R-:W-:Y:S01]  /*3250*/  ULEA UR26, UR4, UR26, 0x18 ;  /* 0x0000001a041a7291 */ /* 0x008fe2000f8ec0ff */
[----:B------:R-:W-:Y:S01]  /*3260*/  UMOV UR38, 0x0 ;  /* 0x0000000000267882 */ /* 0x000fe20000000000 */
[----:B------:R-:W-:-:S02]  /*3270*/  UMOV UR39, 0x4400010 ;  /* 0x0440001000277882 */ /* 0x000fc40000000000 */
[----:B------:R-:W-:Y:S02]  /*3280*/  UIADD3 UR4, UPT, UPT, UR26, 0x6400, URZ ;  /* 0x000064001a047890 */ /* 0x000fe4000fffe0ff */
[----:B------:R-:W-:Y:S02]  /*3290*/  UIADD3 UR6, UPT, UPT, UR26, 0x10400, URZ ;  /* 0x000104001a067890 */ /* 0x000fe4000fffe0ff */
[----:B----4-:R-:W-:Y:S01]  /*32a0*/  UIADD3 UR5, UPT, UPT, UR5, 0x7f, URZ ;  /* 0x0000007f05057890 */ /* 0x010fe2000fffe0ff */
[----:B--2---:R-:W2:Y:S01]  /*32b0*/  LDS R0, [UR26+0x150] ;  /* 0x0001501aff007984 */ /* 0x004ea20008000800 */
[----:B-1----:R-:W-:Y:S01]  /*32c0*/  UMOV UR36, 0x0 ;  /* 0x0000000000247882 */ /* 0x002fe20000000000 */
[----:B------:R-:W-:Y:S01]  /*32d0*/  UMOV UR37, 0x4400010 ;  /* 0x0440001000257882 */ /* 0x000fe20000000000 */
[----:B------:R-:W-:Y:S02]  /*32e0*/  USHF.R.S32.HI UR40, URZ, 0x1f, UR5 ;  /* 0x0000001fff287899 */ /* 0x000fe40008011405 */
[----:B------:R-:W-:-:S02]  /*32f0*/  UISETP.GE.AND UP4, UPT, UR7, 0x1, UPT ;  /* 0x000000010700788c */ /* 0x000fc4000bf86270 */
[----:B------:R-:W-:Y:S02]  /*3300*/  ULEA.HI UR40, UR40, UR5, URZ, 0x7 ;  /* 0x0000000528287291 */ /* 0x000fe4000f8f38ff */
[----:B------:R-:W-:Y:S02]  /*3310*/  USHF.R.U32.HI UR5, URZ, 0x4, UR4 ;  /* 0x00000004ff057899 */ /* 0x000fe40008011604 */
[----:B------:R-:W-:Y:S02]  /*3320*/  USHF.R.S32.HI UR40, URZ, 0x7, UR40 ;  /* 0x00000007ff287899 */ /* 0x000fe40008011428 */
[----:B------:R-:W-:Y:S02]  /*3330*/  USHF.R.U32.HI UR4, URZ, 0x4, UR6 ;  /* 0x00000004ff047899 */ /* 0x000fe40008011606 */
[----:B------:R-:W-:Y:S02]  /*3340*/  UISETP.LT.AND UP0, UPT, UR40, 0x1, UPT ;  /* 0x000000012800788c */ /* 0x000fe4000bf01270 */
[----:B------:R-:W-:-:S02]  /*3350*/  ULOP3.LUT UR5, UR5, 0x3fff, URZ, 0xc0, !UPT ;  /* 0x00003fff05057892 */ /* 0x000fc4000f8ec0ff */
[----:B------:R-:W-:Y:S02]  /*3360*/  ULOP3.LUT UR4, UR4, 0x3fff, URZ, 0xc0, !UPT ;  /* 0x00003fff04047892 */ /* 0x000fe4000f8ec0ff */
[----:B------:R-:W-:Y:S02]  /*3370*/  USEL UR41, UR40, 0x1, !UP0 ;  /* 0x0000000128297887 */ /* 0x000fe4000c000000 */
[----:B------:R-:W-:Y:S02]  /*3380*/  ULOP3.LUT UR28, UR5, 0x10000, URZ, 0xfc, !UPT ;  /* 0x00010000051c7892 */ /* 0x000fe4000f8efcff */
[----:B------:R-:W-:Y:S02]  /*3390*/  ULOP3.LUT UR29, UR4, 0x10000, URZ, 0xfc, !UPT ;  /* 0x00010000041d7892 */ /* 0x000fe4000f8efcff */
[----:B------:R-:W-:Y:S01]  /*33a0*/  UIADD3 UR41, UPT, UPT, -UR41, URZ, URZ ;  /* 0x000000ff29297290 */ /* 0x000fe2000fffe1ff */
[----:B------:R-:W-:Y:S01]  /*33b0*/  UMOV UR34, 0x0 ;  /* 0x0000000000227882 */ /* 0x000fe20000000000 */
[----:B------:R-:W-:Y:S01]  /*33c0*/  UMOV UR35, 0x4400010 ;  /* 0x0440001000237882 */ /* 0x000fe20000000000 */
[----:B------:R-:W-:Y:S01]  /*33d0*/  UMOV UR32, 0x0 ;  /* 0x0000000000207882 */ /* 0x000fe20000000000 */
[----:B------:R-:W-:Y:S01]  /*33e0*/  UMOV UR33, 0x4400010 ;  /* 0x0440001000217882 */ /* 0x000fe20000000000 */
[----:B--2---:R-:W-:-:S15]  /*33f0*/  R2UR UR42, R0 ;  /* 0x00000000002a72ca */ /* 0x004fde00000e0000 */
.L_x_67:
[----:B------:R-:W-:Y:S02]  /*3400*/  LEA R0, R10, UR26, 0x3 ;  /* 0x0000001a0a007c11 */ /* 0x000fe4000f8e18ff */
[----:B------:R-:W-:Y:S02]  /*3410*/  SHF.L.U32 R5, R9, 0x1f, RZ ;  /* 0x0000001f09057819 */ /* 0x000fe400000006ff */
[----:B------:R-:W-:Y:S01]  /*3420*/  PLOP3.LUT P0, PT, PT, PT, UP4, 0x80, 0x8 ;  /* 0x000000000008781c */ /* 0x000fe20003f0f048 */
[----:B------:R-:W-:Y:S01]  /*3430*/  VIADD R3, R0, 0xb0 ;  /* 0x000000b000037836 */ /* 0x000fe20000000000 */
[----:B-1----:R-:W1:Y:S02]  /*3440*/  SYNCS.PHASECHK.TRANS64.TRYWAIT P1, [R0+URZ+0xa0], R5 ;  /* 0x0000a005000075a7 */ /* 0x002e6400080211ff */
[----:B-1-3--:R-:W-:Y:S09]  /*3450*/  @!P1 BRA `(.L_x_61) ;  /* 0x0000006800049947 */ /* 0x00aff20003800000 */
.L_x_150:
[----:B------:R-:W-:Y:S01]  /*3460*/  LEA R4, R10, UR26, 0x4 ;  /* 0x0000001a0a047c11 */ /* 0x000fe2000f8e20ff */
[----:B------:R-:W-:Y:S01]  /*3470*/  @UP4 ULEA UR4, UR24, UR26, 0x3 ;  /* 0x0000001a18044291 */ /* 0x000fe2000f8e18ff */
[----:B------:R-:W-:Y:S01]  /*3480*/  PLOP3.LUT P2, PT, PT, PT, PT, 0x80, 0x8 ;  /* 0x000000000008781c */ /* 0x000fe20003f4f070 */
[----:B------:R-:W-:Y:S01]  /*3490*/  ULEA UR31, UR30, UR26, 0x3 ;  /* 0x0000001a1e1f7291 */ /* 0x000fe2000f8e18ff */
[----:B------:R-:W-:Y:S02]  /*34a0*/  PRMT R3, RZ, 0x654, R3 ;  /* 0x00000654ff037816 */ /* 0x000fe40000000003 */
[----:B-1----:R-:W1:Y:S01]  /*34b0*/  LDS.128 R4, [R4+0x130] ;  /* 0x0001300004047984 */ /* 0x002e620000000c00 */
[----:B------:R-:W-:Y:S02]  /*34c0*/  @P0 SHF.L.U32 R2, R8, 0x1f, RZ ;  /* 0x0000001f08020819 */ /* 0x000fe400000006ff */
[----:B------:R-:W-:Y:S01]  /*34d0*/  SHF.L.U32 R0, R11, 0x1f, RZ ;  /* 0x0000001f0b007819 */ /* 0x000fe200000006ff */
[----:B------:R-:W-:Y:S01]  /*34e0*/  @!PT LDS RZ, [RZ] ;  /* 0x00000000fffff984 */ /* 0x000fe20000000800 */
[----:B------:R-:W-:Y:S01]  /*34f0*/  @!PT LDS RZ, [RZ] ;  /* 0x00000000fffff984 */ /* 0x000fe20000000800 */
[----:B------:R-:W-:Y:S01]  /*3500*/  @!PT LDS RZ, [RZ] ;  /* 0x00000000fffff984 */ /* 0x000fe20000000800 */
[----:B------:R-:W-:Y:S01]  /*3510*/  @!PT LDS RZ, [RZ] ;  /* 0x00000000fffff984 */ /* 0x000fe20000000800 */
[----:B------:R2:W-:Y:S06]  /*3520*/  MEMBAR.ALL.CTA ;  /* 0x0000000000007992 */ /* 0x0005ec0000008000 */
[----:B--2---:R-:W2:Y:S02]  /*3530*/  FENCE.VIEW.ASYNC.S ;  /* 0x00000000000073c6 */ /* 0x004ea40000000000 */
[----:B--2---:R2:W-:Y:S01]  /*3540*/  SYNCS.ARRIVE.TRANS64.RED.A1T0 RZ, [R3+URZ], RZ ;  /* 0x000000ff03ff79a7 */ /* 0x0045e200081004ff */
[----:B------:R2:W3:Y:S01]  /*3550*/  @P0 SYNCS.PHASECHK.TRANS64.TRYWAIT P2, [UR4], R2 ;  /* 0x00000002ff0005a7 */ /* 0x0004e20008041104 */
[----:B------:R-:W-:Y:S01]  /*3560*/  ULEA.HI UR4, UR30, UR30, URZ, 0x1 ;  /* 0x0000001e1e047291 */ /* 0x000fe2000f8f08ff */
[----:B-1----:R-:W-:-:S03]  /*3570*/  LOP3.LUT P1, RZ, R6, 0x1, RZ, 0xc0, !PT ;  /* 0x0000000106ff7812 */ /* 0x002fc6000782c0ff */
[----:B------:R-:W-:Y:S02]  /*3580*/  USHF.L.U32 UR11, UR4, 0x7, URZ ;  /* 0x00000007040b7899 */ /* 0x000fe400080006ff */
[----:B------:R-:W-:Y:S02]  /*3590*/  ULOP3.LUT UR4, UR4, 0xffe, URZ, 0xc0, !UPT ;  /* 0x00000ffe04047892 */ /* 0x000fe4000f8ec0ff */
[----:B------:R-:W-:Y:S02]  /*35a0*/  ULOP3.LUT UR11, UR11, 0xffffff00, URZ, 0xc0, !UPT ;  /* 0xffffff000b0b7892 */ /* 0x000fe4000f8ec0ff */
[----:B------:R-:W-:Y:S02]  /*35b0*/  UIADD3 UR4, UPT, UPT, -UR4, UR30, URZ ;  /* 0x0000001e04047290 */ /* 0x000fe4000fffe1ff */
[----:B------:R-:W-:Y:S01]  /*35c0*/  UIADD3 UR11, UPT, UPT, UR42, UR11, URZ ;  /* 0x0000000b2a0b7290 */ /* 0x000fe2000fffe0ff */
[----:B------:R-:W1:Y:S03]  /*35d0*/  SYNCS.PHASECHK.TRANS64.TRYWAIT P0, [UR31+0xe0], R0 ;  /* 0x0000e000ff0075a7 */ /* 0x000e66000800111f */
[----:B------:R-:W-:Y:S01]  /*35e0*/  ULEA UR11, UR4, UR11, 0x14 ;  /* 0x0000000b040b7291 */ /* 0x000fe2000f8ea0ff */
[----:B-123--:R-:W-:Y:S11]  /*35f0*/  @!P0 BRA `(.L_x_62) ;  /* 0x0000006400b08947 */ /* 0x00eff60003800000 */
.L_x_152:
[----:B------:R-:W-:Y:S01]  /*3600*/  IADD3 R10, PT, PT, R10, 0x1, RZ ;  /* 0x000000010a0a7810 */ /* 0x000fe20007ffe0ff */
[----:B------:R-:W-:Y:S06]  /*3610*/  BRA.U !UP4, `(.L_x_63) ;  /* 0x000000010cc07547 */ /* 0x000fec000b800000 */
[----:B------:R-:W-:Y:S01]  /*3620*/  UPLOP3.LUT UP2, UPT, UPT, UPT, UPT, 0x40, 0x4 ;  /* 0x000000000004789c */ /* 0x000fe20003f4e870 */
[----:B------:R-:W-:Y:S01]  /*3630*/  UMOV UR23, UR41 ;  /* 0x0000002900177c82 */ /* 0x000fe20008000000 */
[----:B------:R-:W-:Y:S01]  /*3640*/  UMOV UR22, UR40 ;  /* 0x0000002800167c82 */ /* 0x000fe20008000000 */
[----:B------:R-:W-:-:S08]  /*3650*/  UMOV UR10, UR24 ;  /* 0x00000018000a7c82 */ /* 0x000fd00008000000 */
.L_x_66:
[----:B------:R-:W-:Y:S02]  /*3660*/  UIADD3 UR23, UPT, UPT, UR23, 0x1, URZ ;  /* 0x0000000117177890 */ /* 0x000fe4000fffe0ff */
[----:B--2---:R-:W-:Y:S02]  /*3670*/  ULEA UR5, UR10, UR26, 0x3 ;  /* 0x0000001a0a057291 */ /* 0x004fe4000f8e18ff */
[----:B------:R-:W-:Y:S01]  /*3680*/  UISETP.NE.AND UP3, UPT, UR23, URZ, UPT ;  /* 0x000000ff1700728c */ /* 0x000fe2000bf65270 */
[----:B---3--:R-:W-:Y:S10]  /*3690*/  @P2 BRA `(.L_x_64) ;  /* 0x00000000000c2947 */ /* 0x008ff40003800000 */
[----:B-1----:R-:W-:Y:S04]  /*36a0*/  SHF.L.U32 R3, R8, 0x1f, RZ ;  /* 0x0000001f08037819 */ /* 0x002fe800000006ff */
[----:B------:R-:W1:Y:S02]  /*36b0*/  SYNCS.PHASECHK.TRANS64.TRYWAIT P0, [UR5], R3 ;  /* 0x00000003ff0075a7 */ /* 0x000e640008001105 */
[----:B-1----:R-:W-:Y:S05]  /*36c0*/  @!P0 BRA `(.L_x_65) ;  /* 0x0000006400948947 */ /* 0x002fea0003800000 */
.L_x_64:
[----:B------:R-:W-:Y:S01]  /*36d0*/  UISETP.NE.AND UP0, UPT, UR22, 0x1, UPT ;  /* 0x000000011600788c */ /* 0x000fe2000bf05270 */
[----:B------:R-:W-:Y:S01]  /*36e0*/  PLOP3.LUT P2, PT, PT, PT, PT, 0x80, 0x8 ;  /* 0x000000000008781c */ /* 0x000fe20003f4f070 */
[----:B------:R-:W-:Y:S02]  /*36f0*/  UIADD3 UR4, UPT, UPT, UR10, 0x1, URZ ;  /* 0x000000010a047890 */ /* 0x000fe4000fffe0ff */
[----:B------:R-:W-:Y:S02]  /*3700*/  UIADD3 UR25, UPT, UPT, UR5, 0x28, URZ ;  /* 0x0000002805197890 */ /* 0x000fe4000fffe0ff */
[----:B------:R-:W-:Y:S01]  /*3710*/  UISETP.NE.AND UP1, UPT, UR4, 0x5, UPT ;  /* 0x000000050400788c */ /* 0x000fe2000bf25270 */
[----:B------:R-:W-:Y:S01]  /*3720*/  PLOP3.LUT P0, PT, PT, PT, UP0, 0x80, 0x8 ;  /* 0x000000000008781c */ /* 0x000fe20003f0f008 */
[----:B------:R-:W-:Y:S02]  /*3730*/  UIADD3 UR22, UPT, UPT, UR22, -0x1, URZ ;  /* 0xffffffff16167890 */ /* 0x000fe4000fffe0ff */
[----:B------:R-:W-:Y:S02]  /*3740*/  USEL UR6, URZ, 0x1, UP1 ;  /* 0x00000001ff067887 */ /* 0x000fe40008800000 */
[----:B------:R-:W-:Y:S01]  /*3750*/  USEL UR24, UR4, URZ, UP1 ;  /* 0x000000ff04187287 */ /* 0x000fe20008800000 */
[----:B------:R-:W-:Y:S01]  /*3760*/  UMOV UR7, 0x40004040 ;  /* 0x4000404000077882 */ /* 0x000fe20000000000 */
[----:B------:R-:W-:Y:S02]  /*3770*/  UMOV UR5, 0x40004040 ;  /* 0x4000404000057882 */ /* 0x000fe40000000000 */
[----:B------:R-:W-:Y:S01]  /*3780*/  @UP0 ULEA UR4, UR24, UR26, 0x3 ;  /* 0x0000001a18040291 */ /* 0x000fe2000f8e18ff */
[----:B------:R-:W-:Y:S01]  /*3790*/  LOP3.LUT R8, R8, UR6, RZ, 0x3c, !PT ;  /* 0x0000000608087c12 */ /* 0x000fe2000f8e3cff */
[----:B------:R-:W-:Y:S01]  /*37a0*/  ULEA UR6, UR10, UR29, 0xb ;  /* 0x0000001d0a067291 */ /* 0x000fe2000f8e58ff */
[----:B------:R-:W-:Y:S02]  /*37b0*/  UMOV UR21, 0x40004040 ;  /* 0x4000404000157882 */ /* 0x000fe40000000000 */
[----:B-1----:R-:W-:Y:S01]  /*37c0*/  @P0 SHF.L.U32 R0, R8, 0x1f, RZ ;  /* 0x0000001f08000819 */ /* 0x002fe200000006ff */
[----:B------:R-:W-:Y:S02]  /*37d0*/  UIADD3 UR20, UPT, UPT, UR6, 0x2, URZ ;  /* 0x0000000206147890 */ /* 0x000fe4000fffe0ff */
[----:B------:R-:W-:Y:S01]  /*37e0*/  UIADD3 UR16, UPT, UPT, UR6, 0x4, URZ ;  /* 0x0000000406107890 */ /* 0x000fe2000fffe0ff */
[----:B------:R2:W3:Y:S01]  /*37f0*/  @P0 SYNCS.PHASECHK.TRANS64.TRYWAIT P2, [UR4], R0 ;  /* 0x00000000ff0005a7 */ /* 0x0004e20008041104 */
[----:B------:R-:W-:Y:S02]  /*3800*/  ULEA UR4, UR10, UR28, 0x9 ;  /* 0x0000001c0a047291 */ /* 0x000fe4000f8e48ff */
[----:B------:R-:W-:Y:S02]  /*3810*/  UIADD3 UR12, UPT, UPT, UR6, 0x6, URZ ;  /* 0x00000006060c7890 */ /* 0x000fe4000fffe0ff */
[----:B------:R-:W-:Y:S02]  /*3820*/  UIADD3 UR18, UPT, UPT, UR4, 0x2, URZ ;  /* 0x0000000204127890 */ /* 0x000fe4000fffe0ff */
[----:B------:R-:W-:Y:S02]  /*3830*/  UIADD3 UR14, UPT, UPT, UR4, 0x4, URZ ;  /* 0x00000004040e7890 */ /* 0x000fe4000fffe0ff */
[----:B------:R-:W-:Y:S01]  /*3840*/  UIADD3 UR8, UPT, UPT, UR4, 0x6, URZ ;  /* 0x0000000604087890 */ /* 0x000fe2000fffe0ff */
[----:B------:R2:W-:Y:S01]  /*3850*/  UTCQMMA gdesc[UR4], gdesc[UR6], tmem[UR11], tmem[UR38], idesc[UR39], UP2 ;  /* 0x00ff2606040075ea */ /* 0x0005e2000900030b */
[----:B------:R-:W-:Y:S01]  /*3860*/  UPLOP3.LUT UP2, UPT, UPT, UPT, UPT, 0x80, 0x8 ;  /* 0x000000000008789c */ /* 0x000fe20003f4f070 */
[----:B------:R-:W-:Y:S01]  /*3870*/  UMOV UR19, 0x40004040 ;  /* 0x4000404000137882 */ /* 0x000fe20000000000 */
[----:B------:R-:W-:Y:S01]  /*3880*/  UMOV UR17, 0x40004040 ;  /* 0x4000404000117882 */ /* 0x000fe20000000000 */
[----:B------:R2:W-:Y:S01]  /*3890*/  UTCQMMA gdesc[UR18], gdesc[UR20], tmem[UR11], tmem[UR36], idesc[UR37], UPT ;  /* 0x00ff2414120075ea */ /* 0x0005e2000b80030b */
[----:B------:R-:W-:Y:S01]  /*38a0*/  UMOV UR15, 0x40004040 ;  /* 0x40004040000f7882 */ /* 0x000fe20000000000 */
[----:B------:R-:W-:Y:S01]  /*38b0*/  UMOV UR13, 0x40004040 ;  /* 0x40004040000d7882 */ /* 0x000fe20000000000 */
[----:B------:R-:W-:Y:S01]  /*38c0*/  UMOV UR9, 0x40004040 ;  /* 0x4000404000097882 */ /* 0x000fe20000000000 */
[----:B------:R2:W-:Y:S01]  /*38d0*/  UTCQMMA gdesc[UR14], gdesc[UR16], tmem[UR11], tmem[UR34], idesc[UR35], UPT ;  /* 0x00ff22100e0075ea */ /* 0x0005e2000b80030b */
[----:B------:R2:W-:Y:S01]  /*38e0*/  UTCQMMA gdesc[UR8], gdesc[UR12], tmem[UR11], tmem[UR32], idesc[UR33], UPT ;  /* 0x00ff200c080075ea */ /* 0x0005e2000b80030b */
[----:B------:R2:W-:Y:S01]  /*38f0*/  UTCBAR.MULTICAST [UR25], URZ, UR27 ;  /* 0x000000ff190073e9 */ /* 0x0005e2000800081b */
[----:B------:R-:W-:Y:S01]  /*3900*/  UMOV UR10, UR24 ;  /* 0x00000018000a7c82 */ /* 0x000fe20008000000 */
[----:B------:R-:W-:Y:S05]  /*3910*/  BRA.U UP3, `(.L_x_66) ;  /* 0xfffffffd03507547 */ /* 0x000fea000b83ffff */
.L_x_63:
[----:B--2---:R-:W-:Y:S01]  /*3920*/  UIADD3 UR4, UPT, UPT, UR30, 0x1, URZ ;  /* 0x000000011e047890 */ /* 0x004fe2000fffe0ff */
[C---:B------:R-:W-:Y:S01]  /*3930*/  ISETP.NE.AND P0, PT, R10.reuse, 0x2, PT ;  /* 0x000000020a00780c */ /* 0x040fe20003f05270 */
[----:B------:R-:W-:Y:S02]  /*3940*/  UIADD3 UR5, UPT, UPT, UR31, 0xc0, URZ ;  /* 0x000000c01f057890 */ /* 0x000fe4000fffe0ff */
[----:B------:R-:W-:Y:S01]  /*3950*/  UISETP.NE.AND UP0, UPT, UR4, 0x4, UPT ;  /* 0x000000040400788c */ /* 0x000fe2000bf05270 */
[----:B-1----:R-:W-:Y:S02]  /*3960*/  SEL R0, RZ, 0x1, P0 ;  /* 0x00000001ff007807 */ /* 0x002fe40000000000 */
[----:B------:R-:W-:Y:S01]  /*3970*/  SEL R10, R10, RZ, P0 ;  /* 0x000000ff0a0a7207 */ /* 0x000fe20000000000 */
[----:B------:R-:W-:Y:S01]  /*3980*/  USEL UR6, URZ, 0x1, UP0 ;  /* 0x00000001ff067887 */ /* 0x000fe20008000000 */
[----:B------:R-:W-:Y:S01]  /*3990*/  LOP3.LUT R9, R9, R0, RZ, 0x3c, !PT ;  /* 0x0000000009097212 */ /* 0x000fe200078e3cff */
[----:B------:R-:W-:Y:S01]  /*39a0*/  USEL UR30, UR4, URZ, UP0 ;  /* 0x000000ff041e7287 */ /* 0x000fe20008000000 */
[----:B------:R1:W-:Y:S03]  /*39b0*/  UTCBAR [UR5], URZ ;  /* 0x000000ff050073e9 */ /* 0x0003e600080000ff */
[----:B------:R-:W-:Y:S01]  /*39c0*/  LOP3.LUT R11, R11, UR6, RZ, 0x3c, !PT ;  /* 0x000000060b0b7c12 */ /* 0x000fe2000f8e3cff */
[----:B------:R-:W-:Y:S07]  /*39d0*/  @P1 BRA `(.L_x_67) ;  /* 0xfffffff800881947 */ /* 0x000fee000383ffff */
[----:B------:R-:W2:Y:S01]  /*39e0*/  S2UR UR8, SR_CgaCtaId ;  /* 0x00000000000879c3 */ /* 0x000ea20000008800 */
[----:B------:R-:W-:Y:S01]  /*39f0*/  ELECT P0, URZ, PT ;  /* 0x0000000000ff782f */ /* 0x000fe20003800000 */
[----:B------:R-:W-:Y:S01]  /*3a00*/  IMAD.MOV.U32 R0, RZ, RZ, 0x1 ;  /* 0x00000001ff007424 */ /* 0x000fe200078e00ff */
[----:B------:R-:W-:Y:S01]  /*3a10*/  UIADD3 UR26, UPT, UPT, UR26, 0xe0, URZ ;  /* 0x000000e01a1a7890 */ /* 0x000fe2000fffe0ff */
[----:B------:R-:W-:Y:S01]  /*3a20*/  SHF.L.U32 R3, R11, 0x1f, RZ ;  /* 0x0000001f0b037819 */ /* 0x000fe200000006ff */
[----:B------:R-:W-:-:S03]  /*3a30*/  UMOV UR4, 0x40 ;  /* 0x0000004000047882 */ /* 0x000fc60000000000 */
[----:B------:R-:W-:Y:S01]  /*3a40*/  UVIRTCOUNT.DEALLOC.SMPOOL 0x80 ;  /* 0x000000800000784c */ /* 0x000fe20000000000 */
[----:B--2---:R-:W-:Y:S02]  /*3a50*/  ULEA UR8, UR8, UR4, 0x18 ;  /* 0x0000000408087291 */ /* 0x004fe4000f8ec0ff */
[----:B------:R-:W-:-:S07]  /*3a60*/  ULEA UR4, UR30, UR26, 0x3 ;  /* 0x0000001a1e047291 */ /* 0x000fce000f8e18ff */
[----:B------:R2:W-:Y:S02]  /*3a70*/  @P0 STS.U8 [UR8+0x1c], R0 ;  /* 0x00001c00ff000988 */ /* 0x0005e40008000008 */
[----:B------:R-:W4:Y:S02]  /*3a80*/  SYNCS.PHASECHK.TRANS64.TRYWAIT P0, [UR4], R3 ;  /* 0x00000003ff0075a7 */ /* 0x000f240008001104 */
[----:B--2-4-:R-:W-:Y:S05]  /*3a90*/  @!P0 BRA `(.L_x_68) ;  /* 0x0000006000b88947 */ /* 0x014fea0003800000 */
.L_x_155:
[----:B------:R-:W-:-:S04]  /*3aa0*/  UIADD3 UR4, UPT, UPT, UR30, 0x1, URZ ;  /* 0x000000011e047890 */ /* 0x000fc8000fffe0ff */
[----:B------:R-:W-:-:S04]  /*3ab0*/  UISETP.NE.AND UP0, UPT, UR4, 0x4, UPT ;  /* 0x000000040400788c */ /* 0x000fc8000bf05270 */
[----:B------:R-:W-:Y:S02]  /*3ac0*/  USEL UR6, URZ, 0x1, UP0 ;  /* 0x00000001ff067887 */ /* 0x000fe40008000000 */
[----:B------:R-:W-:-:S04]  /*3ad0*/  USEL UR4, UR4, URZ, UP0 ;  /* 0x000000ff04047287 */ /* 0x000fc80008000000 */
[----:B-1----:R-:W-:Y:S01]  /*3ae0*/  ULEA UR5, UR4, UR26, 0x3 ;  /* 0x0000001a04057291 */ /* 0x002fe2000f8e18ff */
[----:B------:R-:W-:-:S04]  /*3af0*/  LOP3.LUT R2, R11, UR6, RZ, 0x3c, !PT ;  /* 0x000000060b027c12 */ /* 0x000fc8000f8e3cff */
[----:B--2---:R-:W-:-:S04]  /*3b00*/  SHF.L.U32 R3, R2, 0x1f, RZ ;  /* 0x0000001f02037819 */ /* 0x004fc800000006ff */
[----:B------:R-:W1:Y:S02]  /*3b10*/  SYNCS.PHASECHK.TRANS64.TRYWAIT P0, [UR5], R3 ;  /* 0x00000003ff0075a7 */ /* 0x000e640008001105 */
[----:B-1----:R-:W-:Y:S05]  /*3b20*/  @!P0 BRA `(.L_x_69) ;  /* 0x0000006000ac8947 */ /* 0x002fea0003800000 */
.L_x_157:
        /* <DEDUP_REMOVED lines=9> */
.L_x_159:
[----:B------:R-:W-:-:S04]  /*3bc0*/  UIADD3 UR4, UPT, UPT, UR4, 0x1, URZ ;  /* 0x0000000104047890 */ /* 0x000fc8000fffe0ff */
[----:B------:R-:W-:-:S04]  /*3bd0*/  UISETP.NE.AND UP0, UPT, UR4, 0x4, UPT ;  /* 0x000000040400788c */ /* 0x000fc8000bf05270 */
[----:B------:R-:W-:Y:S02]  /*3be0*/  USEL UR5, URZ, 0x1, UP0 ;  /* 0x00000001ff057887 */ /* 0x000fe40008000000 */
[----:B------:R-:W-:-:S04]  /*3bf0*/  USEL UR4, UR4, URZ, UP0 ;  /* 0x000000ff04047287 */ /* 0x000fc80008000000 */
[----:B------:R-:W-:Y:S01]  /*3c00*/  ULEA UR4, UR4, UR26, 0x3 ;  /* 0x0000001a04047291 */ /* 0x000fe2000f8e18ff */
[----:B-1----:R-:W-:-:S04]  /*3c10*/  LOP3.LUT R3, R2, UR5, RZ, 0x3c, !PT ;  /* 0x0000000502037c12 */ /* 0x002fc8000f8e3cff */
[----:B------:R-:W-:-:S04]  /*3c20*/  SHF.L.U32 R3, R3, 0x1f, RZ ;  /* 0x0000001f03037819 */ /* 0x000fc800000006ff */
[----:B------:R-:W1:Y:S02]  /*3c30*/  SYNCS.PHASECHK.TRANS64.TRYWAIT P0, [UR4], R3 ;  /* 0x00000003ff0075a7 */ /* 0x000e640008001104 */
[----:B-1----:R-:W-:Y:S05]  /*3c40*/  @!P0 BRA `(.L_x_71) ;  /* 0x0000006000948947 */ /* 0x002fea0003800000 */
.L_x_161:
[----:B------:R-:W-:Y:S01]  /*3c50*/  NOP ;  /* 0x0000000000007918 */ /* 0x000fe20000000000 */
[----:B-1----:R-:W1:Y:S01]  /*3c60*/  LDS R0, [UR8+0x14] ;  /* 0x00001408ff007984 */ /* 0x002e620008000800 */
[----:B------:R-:W-:Y:S01]  /*3c70*/  ULOP3.LUT UR4, UR42, 0xffff, URZ, 0xc0, !UPT ;  /* 0x0000ffff2a047892 */ /* 0x000fe2000f8ec0ff */
[----:B------:R-:W-:Y:S01]  /*3c80*/  UMOV UR5, 0xffff ;  /* 0x0000ffff00057882 */ /* 0x000fe20000000000 */
[----:B------:R-:W-:Y:S02]  /*3c90*/  UMOV UR6, 0x1 ;  /* 0x0000000100067882 */ /* 0x000fe40000000000 */
[----:B------:R-:W-:-:S04]  /*3ca0*/  USHF.R.U32.HI UR4, URZ, 0x5, UR4 ;  /* 0x00000005ff047899 */ /* 0x000fc80008011604 */
[----:B------:R-:W-:Y:S02]  /*3cb0*/  USHF.L.U32 UR5, UR5, UR4, URZ ;  /* 0x0000000405057299 */ /* 0x000fe400080006ff */
[----:B------:R-:W-:-:S04]  /*3cc0*/  USHF.L.U32 UR4, UR6, UR4, URZ ;  /* 0x0000000406047299 */ /* 0x000fc800080006ff */
[----:B-1----:R-:W-:-:S04]  /*3cd0*/  LOP3.LUT R0, R0, UR5, RZ, 0xc0, !PT ;  /* 0x0000000500007c12 */ /* 0x002fc8000f8ec0ff */
[----:B------:R-:W-:-:S13]  /*3ce0*/  ISETP.NE.AND P0, PT, R0, UR5, PT ;  /* 0x0000000500007c0c */ /* 0x000fda000bf05270 */
[----:B------:R-:W-:Y:S05]  /*3cf0*/  @P0 BRA `(.L_x_72) ;  /* 0x0000000000580947 */ /* 0x000fea0003800000 */
[----:B------:R-:W1:Y:S02]  /*3d00*/  LDS R0, [UR8+0x18] ;  /* 0x00001808ff007984 */ /* 0x000e640008000800 */
[----:B-1----:R-:W-:-:S04]  /*3d10*/  LOP3.LUT R0, R0, UR4, RZ, 0xc0, !PT ;  /* 0x0000000400007c12 */ /* 0x002fc8000f8ec0ff */
[----:B------:R-:W-:-:S13]  /*3d20*/  ISETP.NE.AND P0, PT, R0, UR4, PT ;  /* 0x0000000400007c0c */ /* 0x000fda000bf05270 */
[----:B------:R-:W-:Y:S05]  /*3d30*/  @P0 BRA `(.L_x_73) ;  /* 0x00000000003c0947 */ /* 0x000fea0003800000 */
[----:B------:R-:W1:Y:S01]  /*3d40*/  S2R R2, SR_LANEID ;  /* 0x0000000000027919 */ /* 0x000e620000000000 */
[----:B------:R-:W-:Y:S01]  /*3d50*/  ULOP3.LUT UR5, URZ, UR5, URZ, 0x33, !UPT ;  /* 0x00000005ff057292 */ /* 0x000fe2000f8e33ff */
[----:B------:R-:W-:Y:S01]  /*3d60*/  LOP3.LUT R4, RZ, UR4, RZ, 0x33, !PT ;  /* 0x00000004ff047c12 */ /* 0x000fe2000f8e33ff */
[----:B------:R-:W-:Y:S02]  /*3d70*/  VOTEU.ANY UR4, UPT, PT ;  /* 0x0000000000047886 */ /* 0x000fe400038e0100 */
[----:B------:R-:W-:Y:S01]  /*3d80*/  UFLO.U32 UR4, UR4 ;  /* 0x00000004000472bd */ /* 0x000fe200080e0000 */
[----:B------:R-:W2:Y:S01]  /*3d90*/  REDUX UR6, R4 ;  /* 0x00000000040673c4 */ /* 0x000ea20000000000 */
[----:B------:R-:W-:-:S06]  /*3da0*/  IMAD.U32 R0, RZ, RZ, UR5 ;  /* 0x00000005ff007e24 */ /* 0x000fcc000f8e00ff */
[----:B------:R4:W-:Y:S01]  /*3db0*/  UTCATOMSWS.AND URZ, UR5 ;  /* 0x0000000500ff79e3 */ /* 0x0009e20008000000 */
[----:B------:R-:W3:Y:S01]  /*3dc0*/  REDUX UR7, R0 ;  /* 0x00000000000773c4 */ /* 0x000ee20000000000 */
[----:B-1----:R-:W-:Y:S01]  /*3dd0*/  ISETP.EQ.U32.AND P0, PT, R2, UR4, PT ;  /* 0x0000000402007c0c */ /* 0x002fe2000bf02070 */
[----:B--2---:R-:W-:Y:S01]  /*3de0*/  IMAD.U32 R2, RZ, RZ, UR6 ;  /* 0x00000006ff027e24 */ /* 0x004fe2000f8e00ff */
[----:B---3--:R-:W-:-:S11]  /*3df0*/  MOV R3, UR7 ;  /* 0x0000000700037c02 */ /* 0x008fd60008000f00 */
[----:B------:R4:W-:Y:S04]  /*3e00*/  @P0 ATOMS.AND RZ, [UR8+0x14], R3 ;  /* 0x00001403ffff098c */ /* 0x0009e8000a800008 */
[----:B------:R4:W-:Y:S01]  /*3e10*/  @P0 ATOMS.AND RZ, [UR8+0x18], R2 ;  /* 0x00001802ffff098c */ /* 0x0009e2000a800008 */
[----:B------:R-:W-:Y:S05]  /*3e20*/  BRA `(.L_x_74) ;  /* 0x0000000000147947 */ /* 0x000fea0003800000 */
.L_x_73:
[----:B------:R-:W-:Y:S02]  /*3e30*/  MOV R2, 0x3e50 ;  /* 0x00003e5000027802 */ /* 0x000fe40000000f00 */
[----:B---3-5:R-:W-:Y:S05]  /*3e40*/  CALL.REL.NOINC `($__internal_0_$__cuda_sm10x_tcgen05_guardrail_trap_col_being_dealloced_not_returned_by_alloc) ;  /* 0x0000006400787944 */ /* 0x028fea0003c00000 */
[----:B------:R-:W-:Y:S05]  /*3e50*/  BRA `(.L_x_74) ;  /* 0x0000000000087947 */ /* 0x000fea0003800000 */
.L_x_72:
[----:B------:R-:W-:Y:S02]  /*3e60*/  MOV R2, 0x3e80 ;  /* 0x00003e8000027802 */ /* 0x000fe40000000f00 */
[----:B---3-5:R-:W-:Y:S05]  /*3e70*/  CALL.REL.NOINC `($__internal_2_$__cuda_sm10x_tcgen05_guardrail_trap_unallocated_columns_being_dealloced) ;  /* 0x0000006400847944 */ /* 0x028fea0003c00000 */
.L_x_74:
[----:B------:R-:W-:Y:S01]  /*3e80*/  NOP ;  /* 0x0000000000007918 */ /* 0x000fe20000000000 */
[----:B----4-:R-:W-:Y:S05]  /*3e90*/  EXIT ;  /* 0x000000000000794d */ /* 0x010fea0003800000 */
.L_x_56:
[----:B------:R-:W-:-:S09]  /*3ea0*/  UISETP.NE.OR UP0, UPT, UR18, 0x3, !UP3 ;  /* 0x000000031200788c */ /* 0x000fd2000df05670 */
[----:B------:R-:W-:Y:S05]  /*3eb0*/  BRA.U UP0, `(.L_x_75) ;  /* 0x0000001100847547 */ /* 0x000fea000b800000 */
[----:B------:R-:W2:Y:S01]  /*3ec0*/  LDCU.64 UR4, c[0x0][0x888] ;  /* 0x00011100ff0477ac */ /* 0x000ea20008000a00 */
[----:B------:R-:W3:Y:S01]  /*3ed0*/  S2UR UR8, SR_CgaCtaId ;  /* 0x00000000000879c3 */ /* 0x000ee20000008800 */
[----:B------:R-:W-:Y:S02]  /*3ee0*/  HFMA2 R9, -RZ, RZ, 0, 0 ;  /* 0x00000000ff097431 */ /* 0x000fe400000001ff */
[----:B------:R-:W-:Y:S01]  /*3ef0*/  IMAD.MOV.U32 R11, RZ, RZ, 0x1 ;  /* 0x00000001ff0b7424 */ /* 0x000fe200078e00ff */
[----:B------:R-:W4:Y:S01]  /*3f00*/  LDCU UR40, c[0x0][0x370] ;  /* 0x00006e00ff2877ac */ /* 0x000f220008000800 */
[----:B------:R-:W-:Y:S01]  /*3f10*/  IMAD.MOV.U32 R10, RZ, RZ, RZ ;  /* 0x000000ffff0a7224 */ /* 0x000fe200078e00ff */
[----:B------:R-:W-:Y:S01]  /*3f20*/  MOV R3, 0x1000 ;  /* 0x0000100000037802 */ /* 0x000fe20000000f00 */
[----:B------:R-:W4:Y:S01]  /*3f30*/  LDCU.128 UR44, c[0x0][0xb10] ;  /* 0x00016200ff2c77ac */ /* 0x000f220008000c00 */
[----:B------:R-:W1:Y:S01]  /*3f40*/  LDC.64 R12, c[0x0][0x348] ;  /* 0x0000d200ff0c7b82 */ /* 0x000e620000000a00 */
[----:B------:R-:W3:Y:S01]  /*3f50*/  LDCU UR37, c[0x0][0x374] ;  /* 0x00006e80ff2577ac */ /* 0x000ee20008000800 */
[----:B------:R-:W3:Y:S01]  /*3f60*/  LDCU.64 UR38, c[0x0][0x890] ;  /* 0x00011200ff2677ac */ /* 0x000ee20008000a00 */
[----:B------:R-:W3:Y:S01]  /*3f70*/  LDCU UR15, c[0x0][0xb0c] ;  /* 0x00016180ff0f77ac */ /* 0x000ee20008000800 */
[----:B--2---:R-:W-:Y:S01]  /*3f80*/  UISETP.NE.U32.AND UP0, UPT, UR4, URZ, UPT ;  /* 0x000000ff0400728c */ /* 0x004fe2000bf05070 */
[----:B------:R-:W2:Y:S01]  /*3f90*/  LDCU UR54, c[0x0][0xb20] ;  /* 0x00016400ff3677ac */ /* 0x000ea20008000800 */
[----:B------:R-:W2:Y:S01]  /*3fa0*/  LDCU UR4, c[0x0][0xb30] ;  /* 0x00016600ff0477ac */ /* 0x000ea20008000800 */
[----:B------:R-:W-:Y:S01]  /*3fb0*/  UMOV UR21, 0x400 ;  /* 0x0000040000157882 */ /* 0x000fe20000000000 */
[----:B----4-:R-:W-:-:S02]  /*3fc0*/  UIMAD.WIDE.U32 UR52, UR40, UR44, URZ ;  /* 0x0000002c283472a5 */ /* 0x010fc4000f8e00ff */
[----:B---3--:R-:W-:Y:S02]  /*3fd0*/  UIMAD.WIDE.U32 UR6, UR37, UR47, URZ ;  /* 0x0000002f250672a5 */ /* 0x008fe4000f8e00ff */
[----:B------:R-:W-:Y:S02]  /*3fe0*/  ULEA UR21, UR8, UR21, 0x18 ;  /* 0x0000001508157291 */ /* 0x000fe4000f8ec0ff */
[----:B------:R-:W-:Y:S02]  /*3ff0*/  USEL UR41, URZ, 0x1, UP6 ;  /* 0x00000001ff297887 */ /* 0x000fe4000b000000 */
[----:B------:R-:W-:Y:S02]  /*4000*/  UISETP.NE.U32.AND UP6, UPT, UR38, URZ, UPT ;  /* 0x000000ff2600728c */ /* 0x000fe4000bfc5070 */
[----:B------:R-:W-:Y:S02]  /*4010*/  UIADD3 UR43, UPT, UPT, UR21, 0x68, URZ ;  /* 0x00000068152b7890 */ /* 0x000fe4000fffe0ff */
[----:B------:R-:W-:-:S02]  /*4020*/  UIADD3 UR33, UPT, UPT, UR21, 0x50, URZ ;  /* 0x0000005015217890 */ /* 0x000fc4000fffe0ff */
[----:B------:R-:W-:Y:S02]  /*4030*/  UIADD3 UR25, UPT, UPT, UR21, 0x58, URZ ;  /* 0x0000005815197890 */ /* 0x000fe4000fffe0ff */
[----:B------:R-:W-:Y:S02]  /*4040*/  UIADD3 UR17, UPT, UPT, UR21, 0x60, URZ ;  /* 0x0000006015117890 */ /* 0x000fe4000fffe0ff */
[----:B------:R-:W-:Y:S02]  /*4050*/  UISETP.NE.AND.EX UP5, UPT, UR5, URZ, UPT, UP0 ;  /* 0x000000ff0500728c */ /* 0x000fe4000bfa5300 */
[----:B------:R-:W-:Y:S01]  /*4060*/  UISETP.NE.AND UP0, UPT, UR42, 0x1, UPT ;  /* 0x000000012a00788c */ /* 0x000fe2000bf05270 */
[----:B------:R-:W-:Y:S01]  /*4070*/  UMOV UR52, UR53 ;  /* 0x0000003500347c82 */ /* 0x000fe20008000000 */
[----:B------:R-:W-:Y:S01]  /*4080*/  UMOV UR51, UR7 ;  /* 0x0000000700337c82 */ /* 0x000fe20008000000 */
[----:B------:R-:W-:Y:S02]  /*4090*/  UISETP.NE.AND UP0, UPT, UR15, 0x1, UPT ;  /* 0x000000010f00788c */ /* 0x000fe4000bf05270 */
[----:B------:R-:W-:-:S02]  /*40a0*/  UPLOP3.LUT UP4, UPT, UPT, UPT, UPT, 0x40, 0x4 ;  /* 0x000000000004789c */ /* 0x000fc40003f8e870 */
[----:B------:R-:W-:Y:S01]  /*40b0*/  UISETP.GE.AND UP2, UPT, UR42, 0x1, UPT ;  /* 0x000000012a00788c */ /* 0x000fe2000bf46270 */
[----:B------:R-:W3:Y:S01]  /*40c0*/  LDCU.64 UR22, c[0x0][0xb28] ;  /* 0x00016500ff1677ac */ /* 0x000ee20008000a00 */
[----:B------:R-:W-:Y:S02]  /*40d0*/  UISETP.NE.AND.EX UP6, UPT, UR39, URZ, UPT, UP6 ;  /* 0x000000ff2700728c */ /* 0x000fe4000bfc5360 */
[----:B------:R-:W-:Y:S02]  /*40e0*/  UPRMT UR43, UR8, 0x654, UR43 ;  /* 0x00000654082b7896 */ /* 0x000fe4000800002b */
[----:B------:R-:W-:Y:S02]  /*40f0*/  UPRMT UR50, UR8, 0x654, UR33 ;  /* 0x0000065408327896 */ /* 0x000fe40008000021 */
[----:B------:R-:W-:Y:S02]  /*4100*/  UPRMT UR49, UR8, 0x654, UR25 ;  /* 0x0000065408317896 */ /* 0x000fe40008000019 */
[----:B------:R-:W-:-:S02]  /*4110*/  UPRMT UR48, UR8, 0x654, UR17 ;  /* 0x0000065408307896 */ /* 0x000fc40008000011 */
[----:B------:R-:W-:Y:S02]  /*4120*/  USHF.R.U32.HI UR52, URZ, UR45, UR52 ;  /* 0x0000002dff347299 */ /* 0x000fe40008011634 */
[----:B--2---:R-:W-:Y:S02]  /*4130*/  USHF.R.U32.HI UR51, URZ, UR54, UR51 ;  /* 0x00000036ff337299 */ /* 0x004fe40008011633 */
[----:B------:R-:W-:Y:S02]  /*4140*/  UISETP.NE.AND UP0, UPT, UR46, 0x1, UPT ;  /* 0x000000012e00788c */ /* 0x000fe4000bf05270 */
[----:B-1----:R-:W-:-:S11]  /*4150*/  UISETP.NE.AND UP3, UPT, UR4, 0x1, UPT ;  /* 0x000000010400788c */ /* 0x002fd6000bf65270 */
.L_x_86:
[C---:B------:R-:W-:Y:S02]  /*4160*/  LEA R8, R10.reuse, UR21, 0x3 ;  /* 0x000000150a087c11 */ /* 0x040fe4000f8e18ff */
[----:B------:R-:W-:Y:S02]  /*4170*/  SHF.L.U32 R5, R9, 0x1f, RZ ;  /* 0x0000001f09057819 */ /* 0x000fe400000006ff */
[----:B------:R-:W-:Y:S02]  /*4180*/  LEA R6, R10, UR21, 0x4 ;  /* 0x000000150a067c11 */ /* 0x000fe4000f8e20ff */
[----:B-1----:R-:W1:Y:S02]  /*4190*/  SYNCS.PHASECHK.TRANS64.TRYWAIT P0, [R8+URZ+0xa0], R5 ;  /* 0x0000a005080075a7 */ /* 0x002e6400080011ff */
[----:B-1----:R-:W-:Y:S05]  /*41a0*/  @!P0 BRA `(.L_x_76) ;  /* 0x0000005c00548947 */ /* 0x002fea0003800000 */
.L_x_162:
[----:B-1----:R-:W1:Y:S01]  /*41b0*/  LDS.128 R4, [R6+0x130] ;  /* 0x0001300006047984 */ /* 0x002e620000000c00 */
[----:B------:R-:W-:Y:S01]  /*41c0*/  UISETP.GE.AND UP0, UPT, UR42, 0x1, UPT ;  /* 0x000000012a00788c */ /* 0x000fe2000bf06270 */
[----:B------:R-:W-:Y:S01]  /*41d0*/  @!PT LDS RZ, [RZ] ;  /* 0x00000000fffff984 */ /* 0x000fe20000000800 */
[----:B------:R-:W-:Y:S01]  /*41e0*/  @!PT LDS RZ, [RZ] ;  /* 0x00000000fffff984 */ /* 0x000fe20000000800 */
[----:B------:R-:W-:Y:S01]  /*41f0*/  @!PT LDS RZ, [RZ] ;  /* 0x00000000fffff984 */ /* 0x000fe20000000800 */
[----:B------:R-:W-:Y:S01]  /*4200*/  @!PT LDS RZ, [RZ] ;  /* 0x00000000fffff984 */ /* 0x000fe20000000800 */
[----:B------:R2:W-:Y:S06]  /*4210*/  MEMBAR.ALL.CTA ;  /* 0x0000000000007992 */ /* 0x0005ec0000008000 */
[----:B--2---:R-:W2:Y:S01]  /*4220*/  FENCE.VIEW.ASYNC.S ;  /* 0x00000000000073c6 */ /* 0x004ea20000000000 */
[----:B-1----:R-:W-:Y:S11]  /*4230*/  LOP3.LUT P0, RZ, R6, 0x1, RZ, 0xc0, !PT ;  /* 0x0000000106ff7812 */ /* 0x002ff6000780c0ff */
[----:B------:R-:W-:Y:S02]  /*4240*/  @!UPT UIADD3 URZ, UPT, UPT, URZ, URZ, URZ ;  /* 0x000000fffffff290 */ /* 0x000fe4000fffe0ff */
[----:B--2---:R-:W-:Y:S01]  /*4250*/  VOTEU.ANY UP2, P0 ;  /* 0x0000000000ff7886 */ /* 0x004fe20000040100 */
[----:B------:R-:W-:Y:S11]  /*4260*/  PLOP3.LUT P0, PT, PT, PT, UP2, 0x80, 0x8 ;  /* 0x000000000008781c */ /* 0x000ff60003f0f028 */
[----:B------:R-:W-:Y:S02]  /*4270*/  @!UPT UIADD3 URZ, UPT, UPT, URZ, URZ, URZ ;  /* 0x000000fffffff290 */ /* 0x000fe4000fffe0ff */
[----:B------:R-:W-:Y:S02]  /*4280*/  @P0 SHF.R.U32.HI R0, RZ, 0x10, R5 ;  /* 0x00000010ff000819 */ /* 0x000fe40000011605 */
[----:B------:R-:W-:Y:S02]  /*4290*/  @P0 MOV R2, R4 ;  /* 0x0000000400020202 */ /* 0x000fe40000000f00 */
[----:B------:R-:W-:Y:S01]  /*42a0*/  @P0 R2UR UR4, R0 ;  /* 0x00000000000402ca */ /* 0x000fe200000e0000 */
[----:B------:R-:W-:Y:S01]  /*42b0*/  VIADD R0, R8, 0xb0 ;  /* 0x000000b008007836 */ /* 0x000fe20000000000 */
[----:B------:R-:W-:Y:S02]  /*42c0*/  @P0 LOP3.LUT R4, R5, 0xffff, RZ, 0xc0, !PT ;  /* 0x0000ffff05040812 */ /* 0x000fe400078ec0ff */
[----:B------:R-:W-:Y:S02]  /*42d0*/  @P0 R2UR UR6, R2 ;  /* 0x00000000020602ca */ /* 0x000fe400000e0000 */
[----:B------:R-:W-:Y:S02]  /*42e0*/  PRMT R0, RZ, 0x654, R0 ;  /* 0x00000654ff007816 */ /* 0x000fe40000000000 */
[----:B------:R-:W-:Y:S02]  /*42f0*/  @P0 R2UR UR5, R4 ;  /* 0x00000000040502ca */ /* 0x000fe400000e0000 */
[----:B------:R1:W-:Y:S03]  /*4300*/  SYNCS.ARRIVE.TRANS64.RED.A1T0 RZ, [R0+URZ], RZ ;  /* 0x000000ff00ff79a7 */ /* 0x0003e600081004ff */
[----:B------:R-:W-:Y:S04]  /*4310*/  @UP2 UMOV UR29, UR4 ;  /* 0x00000004001d2c82 */ /* 0x000fe80008000000 */
[----:B------:R-:W-:Y:S04]  /*4320*/  @UP2 UMOV UR14, UR6 ;  /* 0x00000006000e2c82 */ /* 0x000fe80008000000 */
[----:B------:R-:W-:Y:S01]  /*4330*/  @UP2 UMOV UR13, UR5 ;  /* 0x00000005000d2c82 */ /* 0x000fe20008000000 */
[----:B------:R-:W-:Y:S05]  /*4340*/  BRA.U !UP0, `(.L_x_77) ;  /* 0x0000000108c07547 */ /* 0x000fea000b800000 */
[----:B------:R-:W-:Y:S02]  /*4350*/  UIMAD.WIDE.U32 UR18, UR13, UR47, URZ ;  /* 0x0000002f0d1272a5 */ /* 0x000fe4000f8e00ff */
[----:B------:R-:W-:Y:S02]  /*4360*/  UP2UR UR16, UPR, URZ, 0x4 ;  /* 0x00000004ff107883 */ /* 0x000fe40008000000 */
[----:B------:R-:W-:Y:S02]  /*4370*/  UISETP.NE.AND UP2, UPT, UR46, 0x1, UPT ;  /* 0x000000012e00788c */ /* 0x000fe4000bf45270 */
[----:B------:R-:W-:Y:S02]  /*4380*/  UIMAD.WIDE.U32 UR26, UR14, UR44, URZ ;  /* 0x0000002c0e1a72a5 */ /* 0x000fe4000f8e00ff */
[----:B------:R-:W-:Y:S02]  /*4390*/  USEL UR4, UR37, UR51, !UP2 ;  /* 0x0000003325047287 */ /* 0x000fe4000d000000 */
[----:B------:R-:W-:Y:S02]  /*43a0*/  UISETP.NE.AND UP0, UPT, UR15, 0x1, UPT ;  /* 0x000000010f00788c */ /* 0x000fe4000bf05270 */
[----:B------:R-:W-:Y:S02]  /*43b0*/  UP2UR UR20, UPR, URZ, 0x2 ;  /* 0x00000002ff147883 */ /* 0x000fe40008000000 */
[----:B------:R-:W-:Y:S02]  /*43c0*/  UISETP.NE.AND UP1, UPT, UR42, 0x1, UPT ;  /* 0x000000012a00788c */ /* 0x000fe4000bf25270 */
[----:B---3--:R-:W-:Y:S02]  /*43d0*/  UIMAD.WIDE.U32 UR8, UR4, UR22, URZ ;  /* 0x00000016040872a5 */ /* 0x008fe4000f8e00ff */
[----:B------:R-:W-:Y:S01]  /*43e0*/  USEL UR7, UR40, UR52, !UP0 ;  /* 0x0000003428077287 */ /* 0x000fe2000c000000 */
[----:B------:R-:W-:Y:S02]  /*43f0*/  UMOV UR5, UR19 ;  /* 0x0000001300057c82 */ /* 0x000fe40008000000 */
[----:B------:R-:W-:Y:S02]  /*4400*/  USHF.R.U32.HI UR6, URZ, UR54, UR5 ;  /* 0x00000036ff067299 */ /* 0x000fe40008011605 */
[----:B------:R-:W-:Y:S02]  /*4410*/  UIMAD.WIDE.U32 UR10, UR7, UR22, URZ ;  /* 0x00000016070a72a5 */ /* 0x000fe4000f8e00ff */
[----:B------:R-:W-:Y:S02]  /*4420*/  USEL UR6, UR13, UR6, !UP2 ;  /* 0x000000060d067287 */ /* 0x000fe4000d000000 */
[----:B------:R-:W-:Y:S01]  /*4430*/  UISETP.NE.AND UP2, UPT, UR16, URZ, UPT ;  /* 0x000000ff1000728c */ /* 0x000fe2000bf45270 */
[----:B------:R-:W-:Y:S02]  /*4440*/  UMOV UR5, UR27 ;  /* 0x0000001b00057c82 */ /* 0x000fe40008000000 */
[----:B------:R-:W-:Y:S03]  /*4450*/  USHF.R.U32.HI UR12, URZ, UR45, UR5 ;  /* 0x0000002dff0c7299 */ /* 0x000fe60008011605 */
[----:B------:R-:W-:Y:S02]  /*4460*/  UMOV UR5, UR9 ;  /* 0x0000000900057c82 */ /* 0x000fe40008000000 */
[----:B------:R-:W-:Y:S03]  /*4470*/  @UP1 USHF.R.U32.HI UR4, URZ, UR23, UR5 ;  /* 0x00000017ff041299 */ /* 0x000fe60008011605 */
[----:B------:R-:W-:Y:S01]  /*4480*/  UMOV UR5, UR11 ;  /* 0x0000000b00057c82 */ /* 0x000fe20008000000 */
[----:B------:R-:W-:Y:S02]  /*4490*/  UIMAD UR4, UR42, UR4, URZ ;  /* 0x000000042a0472a4 */ /* 0x000fe4000f8e02ff */
[----:B------:R-:W-:Y:S02]  /*44a0*/  @UP1 USHF.R.U32.HI UR7, URZ, UR23, UR5 ;  /* 0x00000017ff071299 */ /* 0x000fe40008011605 */
[----:B------:R-:W-:Y:S02]  /*44b0*/  USEL UR5, UR14, UR12, !UP0 ;  /* 0x0000000c0e057287 */ /* 0x000fe4000c000000 */
[----:B------:R-:W-:Y:S02]  /*44c0*/  UIMAD.WIDE.U32 UR10, UR6, UR22, URZ ;  /* 0x00000016060a72a5 */ /* 0x000fe4000f8e00ff */
[----:B------:R-:W-:Y:S02]  /*44d0*/  UIMAD UR8, UR42, UR7, URZ ;  /* 0x000000072a0872a4 */ /* 0x000fe4000f8e02ff */
[----:B------:R-:W-:Y:S03]  /*44e0*/  UISETP.GE.AND UP0, UPT, UR6, UR4, UPT ;  /* 0x000000040600728c */ /* 0x000fe6000bf06270 */
[----:B------:R-:W-:Y:S01]  /*44f0*/  UMOV UR4, UR11 ;  /* 0x0000000b00047c82 */ /* 0x000fe20008000000 */
[----:B------:R-:W-:Y:S02]  /*4500*/  UISETP.GE.OR UP0, UPT, UR5, UR8, UP0 ;  /* 0x000000080500728c */ /* 0x000fe40008706670 */
[----:B------:R-:W-:Y:S02]  /*4510*/  USHF.R.U32.HI UR4, URZ, UR23, UR4 ;  /* 0x00000017ff047299 */ /* 0x000fe40008011604 */
[----:B------:R-:W-:Y:S02]  /*4520*/  UIMAD.WIDE.U32 UR8, UR5, UR22, URZ ;  /* 0x00000016050872a5 */ /* 0x000fe4000f8e00ff */
[----:B------:R-:W-:Y:S04]  /*4530*/  USEL UR10, UR6, UR4, !UP1 ;  /* 0x00000004060a7287 */ /* 0x000fe8000c800000 */
[----:B------:R-:W-:Y:S01]  /*4540*/  UIADD3 UR11, UPT, UPT, -UR10, URZ, URZ ;  /* 0x000000ff0a0b7290 */ /* 0x000fe2000fffe1ff */
[----:B------:R-:W-:Y:S02]  /*4550*/  @!UP0 UMOV UR4, UR9 ;  /* 0x0000000900048c82 */ /* 0x000fe40008000000 */
[----:B------:R-:W-:Y:S02]  /*4560*/  @!UP0 USHF.R.U32.HI UR4, URZ, UR23, UR4 ;  /* 0x00000017ff048299 */ /* 0x000fe40008011604 */
[----:B------:R-:W-:Y:S02]  /*4570*/  UIMAD UR8, UR42, UR11, UR6 ;  /* 0x0000000b2a0872a4 */ /* 0x000fe4000f8e0206 */
[----:B------:R-:W-:Y:S02]  /*4580*/  @!UP0 USEL UR4, UR5, UR4, !UP1 ;  /* 0x0000000405048287 */ /* 0x000fe4000c800000 */
[----:B------:R-:W-:Y:S02]  /*4590*/  UISETP.NE.AND UP1, UPT, UR20, URZ, UPT ;  /* 0x000000ff1400728c */ /* 0x000fe4000bf25270 */
[----:B------:R-:W-:Y:S02]  /*45a0*/  @!UP0 UIMAD UR8, UR7, UR8, UR4 ;  /* 0x00000008070882a4 */ /* 0x000fe4000f8e0204 */
[----:B------:R-:W-:Y:S02]  /*45b0*/  @!UP0 UIADD3 UR9, UPT, UPT, UR10, -UR4, URZ ;  /* 0x800000040a098290 */ /* 0x000fe4000fffe0ff */
[----:B------:R-:W-:Y:S02]  /*45c0*/  UIADD3 UR4, UPT, UPT, -UR5, URZ, URZ ;  /* 0x000000ff05047290 */ /* 0x000fe4000fffe1ff */
[----:B------:R-:W-:Y:S02]  /*45d0*/  UIADD3 UR7, UPT, UPT, -UR6, URZ, URZ ;  /* 0x000000ff06077290 */ /* 0x000fe4000fffe1ff */
[----:B------:R-:W-:Y:S02]  /*45e0*/  @!UP0 UIMAD UR6, UR9, UR42, UR5 ;  /* 0x0000002a090682a4 */ /* 0x000fe4000f8e0205 */
[----:B------:R-:W-:Y:S02]  /*45f0*/  UIMAD UR14, UR15, UR4, UR14 ;  /* 0x000000040f0e72a4 */ /* 0x000fe4000f8e020e */
[----:B------:R-:W-:Y:S01]  /*4600*/  UIMAD UR13, UR46, UR7, UR13 ;  /* 0x000000072e0d72a4 */ /* 0x000fe2000f8e020d */
[----:B------:R-:W-:Y:S02]  /*4610*/  @!UP0 UMOV UR5, UR8 ;  /* 0x0000000800058c82 */ /* 0x000fe40008000000 */
[----:B------:R-:W-:Y:S02]  /*4620*/  UIMAD UR14, UR5, UR15, UR14 ;  /* 0x0000000f050e72a4 */ /* 0x000fe4000f8e020e */
[----:B------:R-:W-:Y:S11]  /*4630*/  UIMAD UR13, UR6, UR46, UR13 ;  /* 0x0000002e060d72a4 */ /* 0x000ff6000f8e020d */
[----:B------:R-:W-:Y:S01]  /*4640*/  @!UPT UIADD3 URZ, UPT, UPT, URZ, URZ, URZ ;  /* 0x000000fffffff290 */ /* 0x000fe2000fffe0ff */
.L_x_77:
[----:B------:R-:W2:Y:S01]  /*4650*/  @!UP3 LDCU.128 UR8, c[0x0][0xb10] ;  /* 0x00016200ff08b7ac */ /* 0x000ea20008000c00 */
[----:B------:R-:W-:Y:S02]  /*4660*/  ISETP.NE.U32.AND P0, PT, RZ, UR38, PT ;  /* 0x00000026ff007c0c */ /* 0x000fe4000bf05070 */
[----:B------:R-:W-:Y:S02]  /*4670*/  SHF.L.U32 R4, R11, 0x1f, RZ ;  /* 0x0000001f0b047819 */ /* 0x000fe400000006ff */
[----:B------:R-:W-:Y:S01]  /*4680*/  ISETP.NE.AND.EX P0, PT, RZ, UR39, PT, P0 ;  /* 0x00000027ff007c0c */ /* 0x000fe2000bf05300 */
[----:B------:R-:W4:Y:S01]  /*4690*/  @!UP3 LDCU UR5, c[0x0][0xb0c] ;  /* 0x00016180ff05b7ac */ /* 0x000f220008000800 */
[----:B------:R-:W-:Y:S02]  /*46a0*/  USHF.L.U32 UR35, UR30, 0x6, URZ ;  /* 0x000000061e237899 */ /* 0x000fe400080006ff */
[----:B------:R-:W-:Y:S02]  /*46b0*/  USHF.L.U32 UR34, UR31, 0x8, URZ ;  /* 0x000000081f227899 */ /* 0x000fe400080006ff */
[----:B--2---:R-:W-:Y:S07]  /*46c0*/  UIMAD.WIDE.U32 UR6, UR14, UR8, URZ ;  /* 0x000000080e0672a5 */ /* 0x004fee000f8e00ff */
[----:B------:R-:W-:Y:S01]  /*46d0*/  @!UP3 UMOV UR4, UR7 ;  /* 0x000000070004bc82 */ /* 0x000fe20008000000 */
[----:B----4-:R-:W-:Y:S02]  /*46e0*/  @!UP3 UISETP.NE.AND UP0, UPT, UR5, 0x1, UPT ;  /* 0x000000010500b88c */ /* 0x010fe4000bf05270 */
[----:B------:R-:W-:Y:S02]  /*46f0*/  @!UP3 USHF.R.U32.HI UR4, URZ, UR9, UR4 ;  /* 0x00000009ff04b299 */ /* 0x000fe40008011604 */
[----:B------:R-:W-:Y:S02]  /*4700*/  UIMAD.WIDE.U32 UR6, UR13, UR11, URZ ;  /* 0x0000000b0d0672a5 */ /* 0x000fe4000f8e00ff */
[----:B------:R-:W-:Y:S02]  /*4710*/  @!UP3 USEL UR8, UR14, UR4, !UP0 ;  /* 0x000000040e08b287 */ /* 0x000fe4000c000000 */
[----:B------:R-:W-:Y:S03]  /*4720*/  @!UP3 UISETP.NE.AND UP0, UPT, UR10, 0x1, UPT ;  /* 0x000000010a00b88c */ /* 0x000fe6000bf05270 */
[----:B------:R-:W-:Y:S02]  /*4730*/  @!UP3 UMOV UR6, UR7 ;  /* 0x000000070006bc82 */ /* 0x000fe40008000000 */
[----:B------:R-:W2:Y:S02]  /*4740*/  @!UP3 LDCU UR4, c[0x0][0xb20] ;  /* 0x00016400ff04b7ac */ /* 0x000ea40008000800 */
[----:B--2---:R-:W-:Y:S04]  /*4750*/  @!UP3 USHF.R.U32.HI UR6, URZ, UR4, UR6 ;  /* 0x00000004ff06b299 */ /* 0x004fe80008011606 */
[----:B------:R-:W-:Y:S04]  /*4760*/  @!UP3 USEL UR6, UR13, UR6, !UP0 ;  /* 0x000000060d06b287 */ /* 0x000fe8000c000000 */
[----:B------:R-:W-:Y:S02]  /*4770*/  @!UP3 UIADD3 UR4, UPT, UPT, -UR8, UR6, URZ ;  /* 0x000000060804b290 */ /* 0x000fe4000fffe1ff */
[----:B------:R-:W-:Y:S02]  /*4780*/  @!UP3 UIADD3 UR6, UPT, UPT, UR8, -UR6, URZ ;  /* 0x800000060806b290 */ /* 0x000fe4000fffe0ff */
[----:B------:R-:W-:Y:S02]  /*4790*/  @!UP3 UIMAD UR14, UR4, UR5, UR14 ;  /* 0x00000005040eb2a4 */ /* 0x000fe4000f8e020e */
[----:B------:R-:W-:Y:S01]  /*47a0*/  @!UP3 UIMAD UR13, UR6, UR10, UR13 ;  /* 0x0000000a060db2a4 */ /* 0x000fe2000f8e020d */
[----:B------:R-:W-:Y:S11]  /*47b0*/  BRA.U UP4, `(.L_x_78) ;  /* 0x0000000104107547 */ /* 0x000ff6000b800000 */
[----:B-1----:R-:W-:Y:S04]  /*47c0*/  MOV R0, UR41 ;  /* 0x0000002900007c02 */ /* 0x002fe80008000f00 */
[----:B------:R-:W-:Y:S04]  /*47d0*/  SHF.L.U32 R5, R0, 0x1f, RZ ;  /* 0x0000001f00057819 */ /* 0x000fe800000006ff */
[----:B------:R-:W1:Y:S02]  /*47e0*/  SYNCS.PHASECHK.TRANS64.TRYWAIT P1, [UR21+0x98], R5 ;  /* 0x00009805ff0075a7 */ /* 0x000e640008021115 */
[----:B-1----:R-:W-:Y:S05]  /*47f0*/  @!P1 BRA `(.L_x_79) ;  /* 0x0000005400d49947 */ /* 0x002fea0003800000 */
.L_x_78:
[----:B------:R-:W-:Y:S05]  /*4800*/  BRA.U !UP6, `(.L_x_80) ;  /* 0x000000010e387547 */ /* 0x000fea000b800000 */
[----:B------:R-:W-:Y:S01]  /*4810*/  UPLOP3.LUT UP1, UPT, UPT, UPT, UP5, 0x80, 0x8 ;  /* 0x000000000008789c */ /* 0x000fe20003f2f050 */
[----:B-1----:R-:W-:Y:S01]  /*4820*/  HFMA2 R0, -RZ, RZ, 0, 5.9604644775390625e-08 ;  /* 0x00000001ff007431 */ /* 0x002fe200000001ff */
[----:B------:R-:W1:Y:S01]  /*4830*/  LDCU.64 UR8, c[0x0][0x358] ;  /* 0x00006b00ff0877ac */ /* 0x000e620008000a00 */
[----:B------:R-:W-:Y:S03]  /*4840*/  IMAD.MOV.U32 R85, RZ, RZ, 0x1 ;  /* 0x00000001ff557424 */ /* 0x000fe600078e00ff */
[----:B------:R-:W-:Y:S05]  /*4850*/  PLOP3.LUT P1, PT, PT, PT, UP1, 0x80, 0x8 ;  /* 0x000000000008781c */ /* 0x000fea0003f2f018 */
[----:B------:R-:W2:Y:S01]  /*4860*/  @UP1 LDCU.64 UR4, c[0x0][0x888] ;  /* 0x00011100ff0417ac */ /* 0x000ea20008000a00 */
[----:B------:R-:W-:Y:S07]  /*4870*/  @UP1 UIMAD UR6, UR36, UR38, URZ ;  /* 0x00000026240612a4 */ /* 0x000fee000f8e02ff */
[----:B------:R-:W-:Y:S01]  /*4880*/  @!P1 PRMT R85, R0, 0x7610, R85 ;  /* 0x0000761000559816 */ /* 0x000fe20000000055 */
[----:B--2---:R-:W-:Y:S06]  /*4890*/  @UP1 UIMAD.WIDE UR4, UR6, 0x4, UR4 ;  /* 0x00000004060418a5 */ /* 0x004fec000f8e0204 */
[----:B------:R-:W-:Y:S01]  /*48a0*/  IMAD.U32 R6, RZ, RZ, UR4 ;  /* 0x00000004ff067e24 */ /* 0x000fe2000f8e00ff */
[----:B------:R-:W-:Y:S04]  /*48b0*/  MOV R7, UR5 ;  /* 0x0000000500077c02 */ /* 0x000fe80008000f00 */
[----:B------:R-:W2:Y:S01]  /*48c0*/  @!UP1 LDCU UR4, c[0x0][0x880] ;  /* 0x00011000ff0497ac */ /* 0x000ea20008000800 */
[----:B-1---5:R4:W5:Y:S02]  /*48d0*/  @P1 LDG.E R41, desc[UR8][R6.64] ;  /* 0x0000000806291981 */ /* 0x022964000c1e1900 */
[----:B--2-4-:R-:W-:Y:S07]  /*48e0*/  @!P1 IMAD.U32 R41, RZ, RZ, UR4 ;  /* 0x00000004ff299e24 */ /* 0x014fee000f8e00ff */
.L_x_80:
[----:B-----5:R-:W-:Y:S01]  /*48f0*/  @!P0 FSETP.EQ.AND P2, PT, R41, RZ, PT ;  /* 0x000000ff2900820b */ /* 0x020fe20003f42000 */
[----:B------:R-:W-:Y:S01]  /*4900*/  @!UPT UIADD3 URZ, UPT, UPT, URZ, URZ, URZ ;  /* 0x000000fffffff290 */ /* 0x000fe2000fffe0ff */
[----:B------:R-:W-:Y:S11]  /*4910*/  @!P0 BRA `(.L_x_81) ;  /* 0x0000000000148947 */ /* 0x000ff60003800000 */
[----:B------:R-:W-:Y:S02]  /*4920*/  LOP3.LUT P0, RZ, R85, 0xff, RZ, 0xc0, !PT ;  /* 0x000000ff55ff7812 */ /* 0x000fe4000780c0ff */
[----:B------:R-:W-:Y:S04]  /*4930*/  PLOP3.LUT P2, PT, PT, PT, UP1, 0x80, 0x8 ;  /* 0x000000000008781c */ /* 0x000fe80003f4f018 */
[----:B------:R-:W-:Y:S07]  /*4940*/  PLOP3.LUT P2, PT, P2, PT, PT, 0x8, 0x80 ;  /* 0x000000000080781c */ /* 0x000fee000174e170 */
[----:B------:R-:W-:Y:S11]  /*4950*/  @P0 FSETP.EQ.AND P2, PT, R41, RZ, PT ;  /* 0x000000ff2900020b */ /* 0x000ff60003f42000 */
[----:B------:R-:W-:Y:S02]  /*4960*/  @!UPT UIADD3 URZ, UPT, UPT, URZ, URZ, URZ ;  /* 0x000000fffffff290 */ /* 0x000fe4000fffe0ff */
.L_x_81:
[----:B------:R-:W2:Y:S01]  /*4970*/  SYNCS.PHASECHK.TRANS64.TRYWAIT P0, [UR21+0x70], R4 ;  /* 0x00007004ff0075a7 */ /* 0x000ea20008001115 */
[----:B------:R-:W-:Y:S04]  /*4980*/  ELECT P1, URZ, PT ;  /* 0x0000000000ff782f */ /* 0x000fe80003820000 */
[----:B------:R-:W-:Y:S01]  /*4990*/  PLOP3.LUT P1, PT, P2, P1, PT, 0xf2, 0x2f ;  /* 0x00000000002f781c */ /* 0x000fe20001723e72 */
[----:B------:R-:W-:Y:S01]  /*49a0*/  @!UPT UIADD3 URZ, UPT, UPT, URZ, URZ, URZ ;  /* 0x000000fffffff290 */ /* 0x000fe2000fffe0ff */
[----:B--2---:R-:W-:Y:S11]  /*49b0*/  @!P0 BRA `(.L_x_82) ;  /* 0x00000054007c8947 */ /* 0x004ff60003800000 */
.L_x_165:
[----:B------:R-:W-:Y:S01]  /*49c0*/  @!P1 IADD3 R2, P0, PT, R12, 0x580, RZ ;  /* 0x000005800c029810 */ /* 0x000fe20007f1e0ff */
[----:B------:R-:W-:Y:S01]  /*49d0*/  VOTEU.ALL UP0, P1 ;  /* 0x0000000000ff7886 */ /* 0x000fe20000800000 */
[----:B------:R-:W-:Y:S01]  /*49e0*/  UMOV UR6, 0x0 ;  /* 0x0000000000067882 */ /* 0x000fe20000000000 */
[----:B------:R-:W-:Y:S01]  /*49f0*/  UMOV UR7, 0x10000000 ;  /* 0x1000000000077882 */ /* 0x000fe20000000000 */
[----:B------:R-:W-:Y:S01]  /*4a00*/  @!P1 R2UR UR5, R2 ;  /* 0x00000000020592ca */ /* 0x000fe200000e0000 */
[----:B-1----:R-:W-:Y:S01]  /*4a10*/  @!P1 IMAD.X R0, RZ, RZ, R13, P0 ;  /* 0x000000ffff009224 */ /* 0x002fe200000e060d */
[----:B------:R-:W-:Y:S01]  /*4a20*/  @!UP0 UIADD3 UR32, UPT, UPT, UR21, 0x200, URZ ;  /* 0x0000020015208890 */ /* 0x000fe2000fffe0ff */
[----:B------:R-:W-:Y:S03]  /*4a30*/  VOTEU.ALL UP0, P1 ;  /* 0x0000000000ff7886 */ /* 0x000fe60000800000 */
[----:B------:R-:W-:Y:S01]  /*4a40*/  @!P1 R2UR UR4, R0 ;  /* 0x00000000000492ca */ /* 0x000fe200000e0000 */
[----:B------:R-:W-:Y:S06]  /*4a50*/  @!P1 IMAD.MOV.U32 R0, RZ, RZ, 0x1000 ;  /* 0x00001000ff009424 */ /* 0x000fec00078e00ff */
[----:B------:R-:W-:Y:S06]  /*4a60*/  IMAD.U32 R6, RZ, RZ, UR5 ;  /* 0x00000005ff067e24 */ /* 0x000fec000f8e00ff */
[----:B------:R-:W-:Y:S01]  /*4a70*/  IMAD.U32 R7, RZ, RZ, UR4 ;  /* 0x00000004ff077e24 */ /* 0x000fe2000f8e00ff */
[----:B------:R-:W-:Y:S04]  /*4a80*/  @!P1 R2UR UR4, R6 ;  /* 0x00000000060492ca */ /* 0x000fe800000e0000 */
[----:B------:R-:W-:Y:S11]  /*4a90*/  @!P1 R2UR UR5, R7 ;  /* 0x00000000070592ca */ /* 0x000ff600000e0000 */
[----:B------:R-:W-:Y:S02]  /*4aa0*/  @!UPT UIADD3 URZ, UPT, UPT, URZ, URZ, URZ ;  /* 0x000000fffffff290 */ /* 0x000fe4000fffe0ff */
[----:B------:R1:W-:Y:S01]  /*4ab0*/  @!UP0 UTMALDG.3D [UR32], [UR4], desc[UR6] ;  /* 0x00000620040085b4 */ /* 0x0003e20008011000 */
[----:B------:R1:W-:Y:S01]  /*4ac0*/  @!P1 SYNCS.ARRIVE.TRANS64.RED.A0TR RZ, [UR21+0x50], R0 ;  /* 0x00005000ffff99a7 */ /* 0x0003e20008300415 */
[----:B------:R-:W-:Y:S01]  /*4ad0*/  SYNCS.ARRIVE.TRANS64.RED.A1T0 RZ, [UR50], RZ ;  /* 0x000000ffffff79a7 */ /* 0x000fe20008100432 */
[----:B------:R-:W2:Y:S02]  /*4ae0*/  SYNCS.PHASECHK.TRANS64.TRYWAIT P0, [UR21+0x78], R4 ;  /* 0x00007804ff0075a7 */ /* 0x000ea40008001115 */
[----:B-12---:R-:W-:Y:S05]  /*4af0*/  @!P0 BRA `(.L_x_83) ;  /* 0x0000005400448947 */ /* 0x006fea0003800000 */
.L_x_167:
[----:B------:R-:W-:Y:S01]  /*4b00*/  @!P1 IADD3 R2, P0, PT, R12, 0x580, RZ ;  /* 0x000005800c029810 */ /* 0x000fe20007f1e0ff */
[----:B------:R-:W-:Y:S01]  /*4b10*/  VOTEU.ALL UP0, P1 ;  /* 0x0000000000ff7886 */ /* 0x000fe20000800000 */
[----:B------:R-:W-:Y:S01]  /*4b20*/  UMOV UR6, 0x0 ;  /* 0x0000000000067882 */ /* 0x000fe20000000000 */
[----:B------:R-:W-:Y:S01]  /*4b30*/  UMOV UR7, 0x10000000 ;  /* 0x1000000000077882 */ /* 0x000fe20000000000 */
[----:B------:R-:W-:Y:S01]  /*4b40*/  @!P1 R2UR UR5, R2 ;  /* 0x00000000020592ca */ /* 0x000fe200000e0000 */
[----:B------:R-:W-:Y:S01]  /*4b50*/  @!P1 IMAD.X R0, RZ, RZ, R13, P0 ;  /* 0x000000ffff009224 */ /* 0x000fe200000e060d */
[----:B------:R-:W-:Y:S02]  /*4b60*/  @!UP0 UIADD3 UR26, UPT, UPT, UR34, 0x40, URZ ;  /* 0x00000040221a8890 */ /* 0x000fe4000fffe0ff */
[----:B------:R-:W-:Y:S02]  /*4b70*/  @!UP0 UIADD3 UR24, UPT, UPT, UR21, 0x1200, URZ ;  /* 0x0000120015188890 */ /* 0x000fe4000fffe0ff */
[----:B------:R-:W-:Y:S01]  /*4b80*/  @!P1 R2UR UR4, R0 ;  /* 0x00000000000492ca */ /* 0x000fe200000e0000 */
[----:B------:R-:W-:Y:S01]  /*4b90*/  VOTEU.ALL UP0, P1 ;  /* 0x0000000000ff7886 */ /* 0x000fe20000800000 */
[----:B------:R-:W-:Y:S01]  /*4ba0*/  @!P1 IMAD.MOV.U32 R0, RZ, RZ, 0x1000 ;  /* 0x00001000ff009424 */ /* 0x000fe200078e00ff */
[----:B------:R-:W-:Y:S01]  /*4bb0*/  UMOV UR27, UR35 ;  /* 0x00000023001b7c82 */ /* 0x000fe20008000000 */
[----:B------:R-:W-:Y:S03]  /*4bc0*/  UMOV UR28, UR36 ;  /* 0x00000024001c7c82 */ /* 0x000fe60008000000 */
        /* <DEDUP_REMOVED lines=8> */
[----:B------:R-:W4:Y:S02]  /*4c50*/  SYNCS.PHASECHK.TRANS64.TRYWAIT P0, [UR21+0x80], R4 ;  /* 0x00008004ff0075a7 */ /* 0x000f240008001115 */
[----:B--2-4-:R-:W-:Y:S05]  /*4c60*/  @!P0 BRA `(.L_x_84) ;  /* 0x0000005400008947 */ /* 0x014fea0003800000 */
.L_x_169:
[----:B------:R-:W-:Y:S01]  /*4c70*/  @!P1 IADD3 R2, P0, PT, R12, 0x580, RZ ;  /* 0x000005800c029810 */ /* 0x000fe20007f1e0ff */
[----:B------:R-:W-:Y:S01]  /*4c80*/  VOTEU.ALL UP0, P1 ;  /* 0x0000000000ff7886 */ /* 0x000fe20000800000 */
[----:B------:R-:W-:Y:S01]  /*4c90*/  UMOV UR6, 0x0 ;  /* 0x0000000000067882 */ /* 0x000fe20000000000 */
[----:B------:R-:W-:Y:S01]  /*4ca0*/  UMOV UR7, 0x10000000 ;  /* 0x1000000000077882 */ /* 0x000fe20000000000 */
[----:B------:R-:W-:Y:S01]  /*4cb0*/  @!P1 R2UR UR5, R2 ;  /* 0x00000000020592ca */ /* 0x000fe200000e0000 */
[----:B------:R-:W-:Y:S01]  /*4cc0*/  @!P1 IMAD.X R0, RZ, RZ, R13, P0 ;  /* 0x000000ffff009224 */ /* 0x000fe200000e060d */
[----:B------:R-:W-:Y:S01]  /*4cd0*/  @!UP0 UIADD3 UR18, UPT, UPT, UR34, 0x80, URZ ;  /* 0x0000008022128890 */ /* 0x000fe2000fffe0ff */
[----:B------:R-:W-:Y:S01]  /*4ce0*/  VIADD R10, R10, 0x1 ;  /* 0x000000010a0a7836 */ /* 0x000fe20000000000 */
        /* <DEDUP_REMOVED lines=16> */
.L_x_171:
[----:B------:R-:W-:Y:S01]  /*4df0*/  @!P1 IADD3 R2, P0, PT, R12, 0x580, RZ ;  /* 0x000005800c029810 */ /* 0x000fe20007f1e0ff */
[----:B------:R-:W-:Y:S01]  /*4e00*/  VOTEU.ALL UP0, P1 ;  /* 0x0000000000ff7886 */ /* 0x000fe20000800000 */
[----:B------:R-:W-:Y:S01]  /*4e10*/  UMOV UR6, 0x0 ;  /* 0x0000000000067882 */ /* 0x000fe20000000000 */
[----:B------:R-:W-:Y:S01]  /*4e20*/  UMOV UR7, 0x10000000 ;  /* 0x1000000000077882 */ /* 0x000fe20000000000 */
[----:B------:R-:W-:Y:S01]  /*4e30*/  @!P1 R2UR UR5, R2 ;  /* 0x00000000020592ca */ /* 0x000fe200000e0000 */
[----:B------:R-:W-:Y:S01]  /*4e40*/  @!P1 IMAD.X R0, RZ, RZ, R13, P0 ;  /* 0x000000ffff009224 */ /* 0x000fe200000e060d */
[----:B------:R-:W-:Y:S01]  /*4e50*/  @!UP0 UIADD3 UR10, UPT, UPT, UR34, 0xc0, URZ ;  /* 0x000000c0220a8890 */ /* 0x000fe2000fffe0ff */
[----:B------:R-:W-:Y:S01]  /*4e60*/  R2UR UR16, R87 ;  /* 0x00000000571072ca */ /* 0x000fe200000e0000 */
[----:B------:R-:W-:Y:S01]  /*4e70*/  @!UP0 UIADD3 UR8, UPT, UPT, UR21, 0x3200, URZ ;  /* 0x0000320015088890 */ /* 0x000fe2000fffe0ff */
[----:B------:R-:W-:Y:S01]  /*4e80*/  ISETP.NE.AND P0, PT, R10, 0x2, PT ;  /* 0x000000020a00780c */ /* 0x000fe20003f05270 */
[----:B------:R-:W-:Y:S01]  /*4e90*/  @!UP0 UIADD3 UR9, UPT, UPT, UR21, 0x68, URZ ;  /* 0x0000006815098890 */ /* 0x000fe2000fffe0ff */
[----:B------:R-:W-:Y:S01]  /*4ea0*/  @!P1 R2UR UR4, R0 ;  /* 0x00000000000492ca */ /* 0x000fe200000e0000 */
[----:B------:R-:W-:Y:S01]  /*4eb0*/  VOTEU.ALL UP0, P1 ;  /* 0x0000000000ff7886 */ /* 0x000fe20000800000 */
[----:B------:R-:W-:Y:S01]  /*4ec0*/  UMOV UR11, UR35 ;  /* 0x00000023000b7c82 */ /* 0x000fe20008000000 */
[----:B------:R-:W-:Y:S01]  /*4ed0*/  UMOV UR12, UR36 ;  /* 0x00000024000c7c82 */ /* 0x000fe20008000000 */
[----:B------:R-:W-:Y:S01]  /*4ee0*/  SEL R0, RZ, 0x1, P0 ;  /* 0x00000001ff007807 */ /* 0x000fe20000000000 */
[----:B------:R-:W-:Y:S01]  /*4ef0*/  UIADD3 UR31, UPT, UPT, UR13, UR59, URZ ;  /* 0x0000003b0d1f7290 */ /* 0x000fe2000fffe0ff */
[----:B-1----:R-:W-:Y:S01]  /*4f00*/  IMAD.U32 R4, RZ, RZ, UR5 ;  /* 0x00000005ff047e24 */ /* 0x002fe2000f8e00ff */
[----:B------:R-:W-:Y:S01]  /*4f10*/  LOP3.LUT R11, R11, 0x1, RZ, 0x3c, !PT ;  /* 0x000000010b0b7812 */ /* 0x000fe200078e3cff */
[----:B------:R-:W-:Y:S01]  /*4f20*/  UMOV UR36, UR29 ;  /* 0x0000001d00247c82 */ /* 0x000fe20008000000 */
[----:B------:R-:W-:Y:S01]  /*4f30*/  LOP3.LUT R9, R9, R0, RZ, 0x3c, !PT ;  /* 0x0000000009097212 */ /* 0x000fe200078e3cff */
[----:B------:R-:W-:Y:S01]  /*4f40*/  UIADD3 UR30, UPT, UPT, UR14, UR16, URZ ;  /* 0x000000100e1e7290 */ /* 0x000fe2000fffe0ff */
[----:B------:R-:W-:Y:S01]  /*4f50*/  SEL R10, R10, RZ, P0 ;  /* 0x000000ff0a0a7207 */ /* 0x000fe20000000000 */
[----:B------:R-:W-:Y:S01]  /*4f60*/  UPLOP3.LUT UP4, UPT, UPT, UPT, UPT, 0x80, 0x8 ;  /* 0x000000000008789c */ /* 0x000fe20003f8f070 */
[----:B------:R-:W-:Y:S01]  /*4f70*/  IMAD.U32 R5, RZ, RZ, UR4 ;  /* 0x00000004ff057e24 */ /* 0x000fe2000f8e00ff */
[----:B------:R-:W-:Y:S04]  /*4f80*/  @!P1 R2UR UR4, R4 ;  /* 0x00000000040492ca */ /* 0x000fe800000e0000 */
[----:B------:R-:W-:Y:S11]  /*4f90*/  @!P1 R2UR UR5, R5 ;  /* 0x00000000050592ca */ /* 0x000ff600000e0000 */
[----:B------:R-:W-:Y:S02]  /*4fa0*/  @!UPT UIADD3 URZ, UPT, UPT, URZ, URZ, URZ ;  /* 0x000000fffffff290 */ /* 0x000fe4000fffe0ff */
[----:B------:R1:W-:Y:S01]  /*4fb0*/  @!UP0 UTMALDG.3D [UR8], [UR4], desc[UR6] ;  /* 0x00000608040085b4 */ /* 0x0003e20008011000 */
[----:B------:R1:W-:Y:S01]  /*4fc0*/  @!P1 SYNCS.ARRIVE.TRANS64.RED.A0TR RZ, [UR21+0x68], R3 ;  /* 0x00006803ffff99a7 */ /* 0x0003e20008300415 */
[----:B------:R-:W-:Y:S01]  /*4fd0*/  SYNCS.ARRIVE.TRANS64.RED.A1T0 RZ, [UR43], RZ ;  /* 0x000000ffffff79a7 */ /* 0x000fe2000810042b */
[----:B------:R-:W-:Y:S05]  /*4fe0*/  BRA.U UP2, `(.L_x_86) ;  /* 0xfffffff1025c7547 */ /* 0x000fea000b83ffff */
[----:B-1----:R-:W-:-:S04]  /*4ff0*/  SHF.L.U32 R3, R11, 0x1f, RZ ;  /* 0x0000001f0b037819 */ /* 0x002fc800000006ff */
[----:B------:R-:W1:Y:S02]  /*5000*/  SYNCS.PHASECHK.TRANS64.TRYWAIT P0, [UR21+0x70], R3 ;  /* 0x00007003ff0075a7 */ /* 0x000e640008001115 */
[----:B-1----:R-:W-:Y:S05]  /*5010*/  @!P0 BRA `(.L_x_87) ;  /* 0x0000005000448947 */ /* 0x002fea0003800000 */
.L_x_173:
[----:B------:R-:W2:Y:S02]  /*5020*/  SYNCS.PHASECHK.TRANS64.TRYWAIT P0, [UR21+0x78], R3 ;  /* 0x00007803ff0075a7 */ /* 0x000ea40008001115 */
[----:B--2---:R-:W-:Y:S05]  /*5030*/  @!P0 BRA `(.L_x_88) ;  /* 0x0000005000548947 */ /* 0x004fea0003800000 */
.L_x_175:
[----:B------:R-:W2:Y:S02]  /*5040*/  SYNCS.PHASECHK.TRANS64.TRYWAIT P0, [UR21+0x80], R3 ;  /* 0x00008003ff0075a7 */ /* 0x000ea40008001115 */
[----:B--2---:R-:W-:Y:S05]  /*5050*/  @!P0 BRA `(.L_x_89) ;  /* 0x0000005000648947 */ /* 0x004fea0003800000 */
.L_x_177:
[----:B-1----:R-:W-:-:S07]  /*5060*/  MOV R0, UR21 ;  /* 0x0000001500007c02 */ /* 0x002fce0008000f00 */
.L_x_90:
[----:B-1----:R-:W-:-:S04]  /*5070*/  SHF.L.U32 R3, R11, 0x1f, RZ ;  /* 0x0000001f0b037819 */ /* 0x002fc800000006ff */
[----:B------:R1:W2:Y:S03]  /*5080*/  SYNCS.PHASECHK.TRANS64.TRYWAIT P0, [R0+URZ+0x88], R3 ;  /* 0x00008803000075a7 */ /* 0x0002a600080011ff */
[----:B--2---:R-:W-:Y:S05]  /*5090*/  @!P0 NANOSLEEP.SYNCS 0x989680 ;  /* 0x009896800000895d */ /* 0x004fea0003900000 */
[----:B------:R-:W2:Y:S02]  /*50a0*/  @!P0 SYNCS.PHASECHK.TRANS64 P0, [R0+URZ+0x88], R3 ;  /* 0x00008803000085a7 */ /* 0x000ea400080010ff */
[----:B--23--:R-:W-:Y:S05]  /*50b0*/  @P0 EXIT ;  /* 0x000000000000094d */ /* 0x00cfea0003800000 */
[----:B------:R-:W-:Y:S05]  /*50c0*/  BRA `(.L_x_90) ;  /* 0xfffffffc00e87947 */ /* 0x000fea000383ffff */
.L_x_75:
[----:B------:R-:W-:-:S06]  /*50d0*/  UISETP.GE.AND UP0, UPT, UR18, 0x4, UPT ;  /* 0x000000041200788c */ /* 0x000fcc000bf06270 */
[----:B------:R-:W-:-:S13]  /*50e0*/  PLOP3.LUT P0, PT, PT, PT, UP0, 0x80, 0x8 ;  /* 0x000000000008781c */ /* 0x000fda0003f0f008 */
[----:B-1----:R-:W-:Y:S05]  /*50f0*/  @!P0 EXIT ;  /* 0x000000000000894d */ /* 0x002fea0003800000 */
[----:B------:R-:W1:Y:S08]  /*5100*/  S2UR UR4, SR_CgaCtaId ;  /* 0x00000000000479c3 */ /* 0x000e700000008800 */
[----:B------:R-:W-:Y:S01]  /*5110*/  BAR.SYNC.DEFER_BLOCKING 0x6, 0xa0 ;  /* 0x0182800000007b1d */ /* 0x000fe20000010000 */
[C---:B------:R-:W-:Y:S01]  /*5120*/  IMAD.SHL.U32 R7, R95.reuse, 0x40, RZ ;  /* 0x000000405f077824 */ /* 0x040fe200078e00ff */
[C---:B------:R-:W-:Y:S01]  /*5130*/  LOP3.LUT R97, R95.reuse, 0x60, RZ, 0xc0, !PT ;  /* 0x000000605f617812 */ /* 0x040fe200078ec0ff */
[----:B------:R-:W-:-:S02]  /*5140*/  IMAD.SHL.U32 R4, R95, 0x20, RZ ;  /* 0x000000205f047824 */ /* 0x000fc400078e00ff */
[----:B------:R-:W-:Y:S02]  /*5150*/  HFMA2 R36, -RZ, RZ, 0, 0 ;  /* 0x00000000ff247431 */ /* 0x000fe400000001ff */
[----:B------:R-:W-:Y:S01]  /*5160*/  IMAD.SHL.U32 R6, R95, 0x2, RZ ;  /* 0x000000025f067824 */ /* 0x000fe200078e00ff */
[----:B------:R-:W-:Y:S01]  /*5170*/  UMOV UR44, 0x400 ;  /* 0x00000400002c7882 */ /* 0x000fe20000000000 */
[----:B------:R-:W2:Y:S01]  /*5180*/  LDC.64 R82, c[0x0][0x8b0] ;  /* 0x00022c00ff527b82 */ /* 0x000ea20000000a00 */
[----:B------:R-:W-:Y:S01]  /*5190*/  LOP3.LUT R5, R7, 0x180, RZ, 0xc0, !PT ;  /* 0x0000018007057812 */ /* 0x000fe200078ec0ff */
[----:B------:R-:W-:Y:S01]  /*51a0*/  IMAD.U32 R37, R95, 0x10000, RZ ;  /* 0x000100005f257824 */ /* 0x000fe200078e00ff */
[----:B------:R-:W-:Y:S01]  /*51b0*/  LOP3.LUT R4, R4, 0xc00, RZ, 0xc0, !PT ;  /* 0x00000c0004047812 */ /* 0x000fe200078ec0ff */
[----:B------:R-:W-:Y:S01]  /*51c0*/  IMAD.MOV.U32 R94, RZ, RZ, RZ ;  /* 0x000000ffff5e7224 */ /* 0x000fe200078e00ff */
[----:B------:R-:W-:Y:S01]  /*51d0*/  LOP3.LUT R6, R5, 0x20, R6, 0xf8, !PT ;  /* 0x0000002005067812 */ /* 0x000fe200078ef806 */
[----:B------:R-:W-:Y:S01]  /*51e0*/  IMAD.SHL.U32 R5, R95, 0x8, RZ ;  /* 0x000000085f057824 */ /* 0x000fe200078e00ff */
[----:B------:R-:W-:Y:S01]  /*51f0*/  LOP3.LUT R4, R4, 0x40, R7, 0xf8, !PT ;  /* 0x0000004004047812 */ /* 0x000fe200078ef807 */
[----:B------:R-:W3:Y:S01]  /*5200*/  LDC.64 R80, c[0x0][0x8a8] ;  /* 0x00022a00ff507b82 */ /* 0x000ee20000000a00 */
[----:B------:R-:W-:Y:S01]  /*5210*/  LOP3.LUT R37, R37, 0x600000, RZ, 0xc0, !PT ;  /* 0x0060000025257812 */ /* 0x000fe200078ec0ff */
[----:B------:R-:W-:Y:S01]  /*5220*/  IMAD.MOV.U32 R89, RZ, RZ, RZ ;  /* 0x000000ffff597224 */ /* 0x000fe200078e00ff */
[----:B------:R-:W-:-:S02]  /*5230*/  LOP3.LUT R95, R95, 0x2, RZ, 0xc0, !PT ;  /* 0x000000025f5f7812 */ /* 0x000fc400078ec0ff */
[----:B------:R-:W-:Y:S02]  /*5240*/  CS2R R92, SRZ ;  /* 0x00000000005c7805 */ /* 0x000fe4000001ff00 */
[----:B------:R-:W-:Y:S01]  /*5250*/  LOP3.LUT R5, R6, 0x30, R5, 0x78, !PT ;  /* 0x0000003006057812 */ /* 0x000fe200078e7805 */
[----:B------:R-:W4:Y:S01]  /*5260*/  LDCU UR57, c[0x0][0x370] ;  /* 0x00006e00ff3977ac */ /* 0x000f220008000800 */
[----:B------:R-:W-:Y:S01]  /*5270*/  LOP3.LUT R4, R4, 0x200, R7, 0xf8, !PT ;  /* 0x0000020004047812 */ /* 0x000fe200078ef807 */
[----:B------:R-:W-:Y:S01]  /*5280*/  IMAD.MOV R90, RZ, RZ, -R95 ;  /* 0x000000ffff5a7224 */ /* 0x000fe200078e0a5f */
[----:B------:R-:W-:Y:S01]  /*5290*/  MOV R91, RZ ;  /* 0x000000ff005b7202 */ /* 0x000fe20000000f00 */
[----:B-1----:R-:W-:Y:S01]  /*52a0*/  ULEA UR44, UR4, UR44, 0x18 ;  /* 0x0000002c042c7291 */ /* 0x002fe2000f8ec0ff */
[----:B------:R-:W-:Y:S01]  /*52b0*/  LOP3.LUT R84, R4, R5, RZ, 0xfc, !PT ;  /* 0x0000000504547212 */ /* 0x000fe200078efcff */
[----:B------:R-:W1:Y:S02]  /*52c0*/  LDCU.64 UR62, c[0x0][0x348] ;  /* 0x00006900ff3e77ac */ /* 0x000e640008000a00 */
[----:B------:R-:W-:-:S02]  /*52d0*/  UIADD3 UR4, UPT, UPT, UR44, 0x4200, URZ ;  /* 0x000042002c047890 */ /* 0x000fc4000fffe0ff */
[----:B------:R-:W-:-:S03]  /*52e0*/  UIADD3 UR5, UPT, UPT, UR44, 0x200, URZ ;  /* 0x000002002c057890 */ /* 0x000fc6000fffe0ff */
[----:B------:R-:W4:Y:S01]  /*52f0*/  LDS R0, [UR44+0x150] ;  /* 0x0001502cff007984 */ /* 0x000f220008000800 */
[----:B------:R-:W1:Y:S01]  /*5300*/  LDCU UR43, c[0x0][0xb0c] ;  /* 0x00016180ff2b77ac */ /* 0x000e620008000800 */
[----:B------:R-:W-:Y:S02]  /*5310*/  IMAD.U32 R96, RZ, RZ, UR4 ;  /* 0x00000004ff607e24 */ /* 0x000fe4000f8e00ff */
[----:B------:R-:W-:Y:S01]  /*5320*/  IMAD.U32 R98, RZ, RZ, UR5 ;  /* 0x00000005ff627e24 */ /* 0x000fe2000f8e00ff */
[----:B------:R-:W1:Y:S01]  /*5330*/  LDCU UR39, c[0x0][0xb30] ;  /* 0x00016600ff2777ac */ /* 0x000e620008000800 */
[----:B------:R-:W1:Y:S01]  /*5340*/  LDCU.64 UR46, c[0x0][0x888] ;  /* 0x00011100ff2e77ac */ /* 0x000e620008000a00 */
[----:B------:R-:W1:Y:S01]  /*5350*/  LDCU.64 UR40, c[0x0][0xb28] ;  /* 0x00016500ff2877ac */ /* 0x000e620008000a00 */
[----:B------:R-:W1:Y:S01]  /*5360*/  LDCU.64 UR60, c[0x0][0x890] ;  /* 0x00011200ff3c77ac */ /* 0x000e620008000a00 */
[----:B------:R-:W1:Y:S01]  /*5370*/  LDCU.128 UR52, c[0x0][0xb10] ;  /* 0x00016200ff3477ac */ /* 0x000e620008000c00 */
[----:B------:R-:W1:Y:S02]  /*5380*/  LDCU UR56, c[0x0][0x374] ;  /* 0x00006e80ff3877ac */ /* 0x000e640008000800 */
[----:B-1234-:R-:W-:-:S07]  /*5390*/  IMAD.IADD R37, R0, 0x1, R37 ;  /* 0x0000000100257824 */ /* 0x01efce00078e0225 */
.L_x_132:
[C---:B------:R-:W-:Y:S02]  /*53a0*/  LEA R3, R89.reuse, UR44, 0x3 ;  /* 0x0000002c59037c11 */ /* 0x040fe4000f8e18ff */
[----:B------:R-:W-:Y:S02]  /*53b0*/  SHF.L.U32 R0, R92, 0x1f, RZ ;  /* 0x0000001f5c007819 */ /* 0x000fe400000006ff */
[----:B------:R-:W-:Y:S02]  /*53c0*/  LEA R5, R89, UR44, 0x4 ;  /* 0x0000002c59057c11 */ /* 0x000fe4000f8e20ff */
[----:B-1----:R-:W1:Y:S02]  /*53d0*/  SYNCS.PHASECHK.TRANS64.TRYWAIT P0, [R3+URZ+0xa0], R0 ;  /* 0x0000a000030075a7 */ /* 0x002e6400080011ff */
[----:B-1----:R-:W-:Y:S05]  /*53e0*/  @!P0 BRA `(.L_x_91) ;  /* 0x0000004c00988947 */ /* 0x002fea0003800000 */
.L_x_178:
[----:B------:R-:W2:Y:S01]  /*53f0*/  LDS.128 R4, [R5+0x130] ;  /* 0x0001300005047984 */ /* 0x000ea20000000c00 */
[----:B------:R-:W-:Y:S01]  /*5400*/  UISETP.GE.AND UP0, UPT, UR42, 0x1, UPT ;  /* 0x000000012a00788c */ /* 0x000fe2000bf06270 */
[----:B------:R-:W-:Y:S01]  /*5410*/  @!PT LDS RZ, [RZ] ;  /* 0x00000000fffff984 */ /* 0x000fe20000000800 */
[----:B------:R-:W-:Y:S01]  /*5420*/  @!PT LDS RZ, [RZ] ;  /* 0x00000000fffff984 */ /* 0x000fe20000000800 */
[----:B------:R-:W-:Y:S01]  /*5430*/  @!PT LDS RZ, [RZ] ;  /* 0x00000000fffff984 */ /* 0x000fe20000000800 */
[----:B------:R-:W-:Y:S01]  /*5440*/  @!PT LDS RZ, [RZ] ;  /* 0x00000000fffff984 */ /* 0x000fe20000000800 */
[----:B------:R3:W-:Y:S06]  /*5450*/  MEMBAR.ALL.CTA ;  /* 0x0000000000007992 */ /* 0x0007ec0000008000 */
[----:B---3--:R-:W3:Y:S01]  /*5460*/  FENCE.VIEW.ASYNC.S ;  /* 0x00000000000073c6 */ /* 0x008ee20000000000 */
[----:B--2---:R-:W-:Y:S11]  /*5470*/  LOP3.LUT P0, RZ, R6, 0x1, RZ, 0xc0, !PT ;  /* 0x0000000106ff7812 */ /* 0x004ff6000780c0ff */
[----:B------:R-:W-:Y:S02]  /*5480*/  @!UPT UIADD3 URZ, UPT, UPT, URZ, URZ, URZ ;  /* 0x000000fffffff290 */ /* 0x000fe4000fffe0ff */
[----:B---3--:R-:W-:Y:S01]  /*5490*/  VOTEU.ANY UP1, P0 ;  /* 0x0000000000ff7886 */ /* 0x008fe20000020100 */
[----:B------:R-:W-:Y:S01]  /*54a0*/  PLOP3.LUT P0, PT, PT, PT, UP1, 0x80, 0x8 ;  /* 0x000000000008781c */ /* 0x000fe20003f0f018 */
[----:B------:R-:W-:Y:S11]  /*54b0*/  UP2UR UR45, UPR, URZ, 0x2 ;  /* 0x00000002ff2d7883 */ /* 0x000ff60008000000 */
[----:B------:R-:W-:Y:S01]  /*54c0*/  @!UPT UIADD3 URZ, UPT, UPT, URZ, URZ, URZ ;  /* 0x000000fffffff290 */ /* 0x000fe2000fffe0ff */
[----:B-1----:R-:W-:Y:S02]  /*54d0*/  @P0 SHF.R.U32.HI R0, RZ, 0x10, R5 ;  /* 0x00000010ff000819 */ /* 0x002fe40000011605 */
        /* <DEDUP_REMOVED lines=12> */
[----:B------:R-:W2:Y:S01]  /*55a0*/  LDCU UR12, c[0x0][0xb20] ;  /* 0x00016400ff0c77ac */ /* 0x000ea20008000800 */
[----:B------:R-:W-:Y:S02]  /*55b0*/  UIMAD.WIDE.U32 UR4, UR56, UR55, URZ ;  /* 0x00000037380472a5 */ /* 0x000fe4000f8e00ff */
[----:B------:R-:W-:Y:S02]  /*55c0*/  UIMAD.WIDE.U32 UR6, UR57, UR52, URZ ;  /* 0x00000034390672a5 */ /* 0x000fe4000f8e00ff */
[----:B------:R-:W-:Y:S02]  /*55d0*/  UISETP.NE.AND UP0, UPT, UR54, 0x1, UPT ;  /* 0x000000013600788c */ /* 0x000fe4000bf05270 */
[----:B------:R-:W-:Y:S02]  /*55e0*/  UIMAD.WIDE.U32 UR8, UR37, UR55, URZ ;  /* 0x00000037250872a5 */ /* 0x000fe4000f8e00ff */
[----:B------:R-:W-:Y:S02]  /*55f0*/  UIMAD.WIDE.U32 UR10, UR38, UR52, URZ ;  /* 0x00000034260a72a5 */ /* 0x000fe4000f8e00ff */
[----:B------:R-:W-:Y:S02]  /*5600*/  UISETP.NE.AND UP1, UPT, UR43, 0x1, UPT ;  /* 0x000000012b00788c */ /* 0x000fe4000bf25270 */
[----:B------:R-:W-:Y:S01]  /*5610*/  UISETP.NE.AND UP2, UPT, UR42, 0x1, UPT ;  /* 0x000000012a00788c */ /* 0x000fe2000bf45270 */
[----:B------:R-:W-:Y:S02]  /*5620*/  UMOV UR4, UR5 ;  /* 0x0000000500047c82 */ /* 0x000fe40008000000 */
[----:B--2---:R-:W-:Y:S03]  /*5630*/  USHF.R.U32.HI UR5, URZ, UR12, UR4 ;  /* 0x0000000cff057299 */ /* 0x004fe60008011604 */
[----:B------:R-:W-:Y:S02]  /*5640*/  UMOV UR4, UR7 ;  /* 0x0000000700047c82 */ /* 0x000fe40008000000 */
[----:B------:R-:W-:Y:S02]  /*5650*/  USHF.R.U32.HI UR7, URZ, UR53, UR4 ;  /* 0x00000035ff077299 */ /* 0x000fe40008011604 */
[----:B------:R-:W-:Y:S02]  /*5660*/  USEL UR4, UR56, UR5, !UP0 ;  /* 0x0000000538047287 */ /* 0x000fe4000c000000 */
[----:B------:R-:W-:Y:S01]  /*5670*/  USEL UR7, UR57, UR7, !UP1 ;  /* 0x0000000739077287 */ /* 0x000fe2000c800000 */
[----:B------:R-:W-:Y:S01]  /*5680*/  UMOV UR5, UR9 ;  /* 0x0000000900057c82 */ /* 0x000fe20008000000 */
[----:B------:R-:W-:Y:S02]  /*5690*/  UIMAD.WIDE.U32 UR8, UR4, UR40, URZ ;  /* 0x00000028040872a5 */ /* 0x000fe4000f8e00ff */
[----:B------:R-:W-:Y:S03]  /*56a0*/  USHF.R.U32.HI UR6, URZ, UR12, UR5 ;  /* 0x0000000cff067299 */ /* 0x000fe60008011605 */
[----:B------:R-:W-:Y:S01]  /*56b0*/  UMOV UR5, UR11 ;  /* 0x0000000b00057c82 */ /* 0x000fe20008000000 */
[----:B------:R-:W-:Y:S02]  /*56c0*/  UIMAD.WIDE.U32 UR10, UR7, UR40, URZ ;  /* 0x00000028070a72a5 */ /* 0x000fe4000f8e00ff */
[----:B------:R-:W-:Y:S02]  /*56d0*/  USHF.R.U32.HI UR12, URZ, UR53, UR5 ;  /* 0x00000035ff0c7299 */ /* 0x000fe40008011605 */
[----:B------:R-:W-:Y:S01]  /*56e0*/  USEL UR6, UR37, UR6, !UP0 ;  /* 0x0000000625067287 */ /* 0x000fe2000c000000 */
[----:B------:R-:W-:Y:S02]  /*56f0*/  UMOV UR5, UR9 ;  /* 0x0000000900057c82 */ /* 0x000fe40008000000 */
[----:B------:R-:W-:Y:S01]  /*5700*/  UMOV UR10, UR11 ;  /* 0x0000000b000a7c82 */ /* 0x000fe20008000000 */
[----:B------:R-:W-:Y:S02]  /*5710*/  @UP2 USHF.R.U32.HI UR4, URZ, UR41, UR5 ;  /* 0x00000029ff042299 */ /* 0x000fe40008011605 */
[----:B------:R-:W-:Y:S02]  /*5720*/  @UP2 USHF.R.U32.HI UR7, URZ, UR41, UR10 ;  /* 0x00000029ff072299 */ /* 0x000fe4000801160a */
[----:B------:R-:W-:Y:S02]  /*5730*/  UIMAD UR4, UR42, UR4, URZ ;  /* 0x000000042a0472a4 */ /* 0x000fe4000f8e02ff */
[----:B------:R-:W-:Y:S02]  /*5740*/  UIMAD.WIDE.U32 UR10, UR6, UR40, URZ ;  /* 0x00000028060a72a5 */ /* 0x000fe4000f8e00ff */
[----:B------:R-:W-:Y:S02]  /*5750*/  USEL UR5, UR38, UR12, !UP1 ;  /* 0x0000000c26057287 */ /* 0x000fe4000c800000 */
[----:B------:R-:W-:Y:S02]  /*5760*/  UIMAD UR8, UR42, UR7, URZ ;  /* 0x000000072a0872a4 */ /* 0x000fe4000f8e02ff */
[----:B------:R-:W-:Y:S03]  /*5770*/  UISETP.GE.AND UP0, UPT, UR6, UR4, UPT ;  /* 0x000000040600728c */ /* 0x000fe6000bf06270 */
[----:B------:R-:W-:Y:S01]  /*5780*/  UMOV UR4, UR11 ;  /* 0x0000000b00047c82 */ /* 0x000fe20008000000 */
[----:B------:R-:W-:Y:S02]  /*5790*/  UISETP.GE.OR UP0, UPT, UR5, UR8, UP0 ;  /* 0x000000080500728c */ /* 0x000fe40008706670 */
[----:B------:R-:W-:Y:S02]  /*57a0*/  USHF.R.U32.HI UR4, URZ, UR41, UR4 ;  /* 0x00000029ff047299 */ /* 0x000fe40008011604 */
[----:B------:R-:W-:Y:S02]  /*57b0*/  UIMAD.WIDE.U32 UR8, UR5, UR40, URZ ;  /* 0x00000028050872a5 */ /* 0x000fe4000f8e00ff */
[----:B------:R-:W-:Y:S02]  /*57c0*/  USEL UR11, UR6, UR4, !UP2 ;  /* 0x00000004060b7287 */ /* 0x000fe4000d000000 */
[----:B------:R-:W-:Y:S02]  /*57d0*/  UIADD3 UR8, UPT, UPT, -UR5, URZ, URZ ;  /* 0x000000ff05087290 */ /* 0x000fe4000fffe1ff */
[----:B------:R-:W-:Y:S01]  /*57e0*/  UIADD3 UR10, UPT, UPT, -UR11, URZ, URZ ;  /* 0x000000ff0b0a7290 */ /* 0x000fe2000fffe1ff */
[----:B------:R-:W-:Y:S01]  /*57f0*/  @!UP0 UMOV UR4, UR9 ;  /* 0x0000000900048c82 */ /* 0x000fe20008000000 */
[----:B------:R-:W-:Y:S02]  /*5800*/  UIADD3 UR9, UPT, UPT, -UR6, URZ, URZ ;  /* 0x000000ff06097290 */ /* 0x000fe4000fffe1ff */
[----:B------:R-:W-:Y:S02]  /*5810*/  @!UP0 USHF.R.U32.HI UR4, URZ, UR41, UR4 ;  /* 0x00000029ff048299 */ /* 0x000fe40008011604 */
[----:B------:R-:W-:Y:S02]  /*5820*/  UIMAD UR10, UR42, UR10, UR6 ;  /* 0x0000000a2a0a72a4 */ /* 0x000fe4000f8e0206 */
[----:B------:R-:W-:Y:S04]  /*5830*/  @!UP0 USEL UR4, UR5, UR4, !UP2 ;  /* 0x0000000405048287 */ /* 0x000fe8000d000000 */
[----:B------:R-:W-:Y:S02]  /*5840*/  @!UP0 UIMAD UR10, UR7, UR10, UR4 ;  /* 0x0000000a070a82a4 */ /* 0x000fe4000f8e0204 */
[----:B------:R-:W-:Y:S02]  /*5850*/  @!UP0 UIADD3 UR11, UPT, UPT, UR11, -UR4, URZ ;  /* 0x800000040b0b8290 */ /* 0x000fe4000fffe0ff */
[----:B------:R-:W-:Y:S02]  /*5860*/  UIMAD UR7, UR43, UR8, UR38 ;  /* 0x000000082b0772a4 */ /* 0x000fe4000f8e0226 */
[----:B------:R-:W-:Y:S02]  /*5870*/  @!UP0 UIMAD UR6, UR11, UR42, UR5 ;  /* 0x0000002a0b0682a4 */ /* 0x000fe4000f8e0205 */
[----:B------:R-:W-:Y:S01]  /*5880*/  UIMAD UR4, UR54, UR9, UR37 ;  /* 0x00000009360472a4 */ /* 0x000fe2000f8e0225 */
[----:B------:R-:W-:Y:S02]  /*5890*/  @!UP0 UMOV UR5, UR10 ;  /* 0x0000000a00058c82 */ /* 0x000fe40008000000 */
[----:B------:R-:W-:Y:S02]  /*58a0*/  UIMAD UR38, UR5, UR43, UR7 ;  /* 0x0000002b052672a4 */ /* 0x000fe4000f8e0207 */
[----:B------:R-:W-:Y:S11]  /*58b0*/  UIMAD UR37, UR6, UR54, UR4 ;  /* 0x00000036062572a4 */ /* 0x000ff6000f8e0204 */
[----:B------:R-:W-:Y:S01]  /*58c0*/  @!UPT UIADD3 URZ, UPT, UPT, URZ, URZ, URZ ;  /* 0x000000fffffff290 */ /* 0x000fe2000fffe0ff */
.L_x_92:
[----:B------:R-:W-:Y:S01]  /*58d0*/  UISETP.NE.AND UP0, UPT, UR39, 0x1, UPT ;  /* 0x000000012700788c */ /* 0x000fe2000bf05270 */
[----:B------:R-:W-:Y:S01]  /*58e0*/  IADD3 R89, PT, PT, R89, 0x1, RZ ;  /* 0x0000000159597810 */ /* 0x000fe20007ffe0ff */
[----:B------:R-:W-:Y:S02]  /*58f0*/  UIADD3 UR11, UPT, UPT, UR44, 0x200, URZ ;  /* 0x000002002c0b7890 */ /* 0x000fe4000fffe0ff */
[----:B------:R-:W-:Y:S02]  /*5900*/  USHF.L.U32 UR50, UR30, 0x6, URZ ;  /* 0x000000061e327899 */ /* 0x000fe400080006ff */
[----:B------:R-:W-:Y:S05]  /*5910*/  USHF.L.U32 UR49, UR31, 0x8, URZ ;  /* 0x000000081f317899 */ /* 0x000fea00080006ff */
[----:B------:R-:W2:Y:S01]  /*5920*/  @!UP0 LDCU.128 UR12, c[0x0][0xb10] ;  /* 0x00016200ff0c87ac */ /* 0x000ea20008000c00 */
[----:B------:R-:W3:Y:S01]  /*5930*/  @!UP0 LDCU UR5, c[0x0][0xb0c] ;  /* 0x00016180ff0587ac */ /* 0x000ee20008000800 */
[----:B------:R-:W4:Y:S01]  /*5940*/  @!UP0 LDCU UR10, c[0x0][0xb20] ;  /* 0x00016400ff0a87ac */ /* 0x000f220008000800 */
[----:B--2---:R-:W-:Y:S02]  /*5950*/  UIMAD.WIDE.U32 UR8, UR38, UR12, URZ ;  /* 0x0000000c260872a5 */ /* 0x004fe4000f8e00ff */
[----:B------:R-:W-:Y:S02]  /*5960*/  UIMAD.WIDE.U32 UR6, UR37, UR15, URZ ;  /* 0x0000000f250672a5 */ /* 0x000fe4000f8e00ff */
[----:B------:R-:W-:Y:S03]  /*5970*/  @!UP0 UISETP.NE.AND UP1, UPT, UR14, 0x1, UPT ;  /* 0x000000010e00888c */ /* 0x000fe6000bf25270 */
[----:B------:R-:W-:Y:S01]  /*5980*/  @!UP0 UMOV UR4, UR9 ;  /* 0x0000000900048c82 */ /* 0x000fe20008000000 */
[----:B---3--:R-:W-:Y:S02]  /*5990*/  @!UP0 UISETP.NE.AND UP2, UPT, UR5, 0x1, UPT ;  /* 0x000000010500888c */ /* 0x008fe4000bf45270 */
[----:B------:R-:W-:Y:S01]  /*59a0*/  @!UP0 USHF.R.U32.HI UR4, URZ, UR13, UR4 ;  /* 0x0000000dff048299 */ /* 0x000fe20008011604 */
[----:B------:R-:W-:Y:S02]  /*59b0*/  @!UP0 UMOV UR6, UR7 ;  /* 0x0000000700068c82 */ /* 0x000fe40008000000 */
[----:B----4-:R-:W-:Y:S02]  /*59c0*/  @!UP0 USHF.R.U32.HI UR6, URZ, UR10, UR6 ;  /* 0x0000000aff068299 */ /* 0x010fe40008011606 */
[----:B------:R-:W-:Y:S02]  /*59d0*/  @!UP0 USEL UR7, UR38, UR4, !UP2 ;  /* 0x0000000426078287 */ /* 0x000fe4000d000000 */
[----:B------:R-:W-:Y:S04]  /*59e0*/  @!UP0 USEL UR6, UR37, UR6, !UP1 ;  /* 0x0000000625068287 */ /* 0x000fe8000c800000 */
[----:B------:R-:W-:Y:S02]  /*59f0*/  @!UP0 UIADD3 UR4, UPT, UPT, -UR7, UR6, URZ ;  /* 0x0000000607048290 */ /* 0x000fe4000fffe1ff */
[----:B------:R-:W-:Y:S02]  /*5a00*/  @!UP0 UIADD3 UR6, UPT, UPT, UR7, -UR6, URZ ;  /* 0x8000000607068290 */ /* 0x000fe4000fffe0ff */
[----:B------:R-:W-:Y:S02]  /*5a10*/  @!UP0 UIMAD UR38, UR4, UR5, UR38 ;  /* 0x00000005042682a4 */ /* 0x000fe4000f8e0226 */
[----:B------:R-:W-:Y:S02]  /*5a20*/  @!UP0 UIMAD UR37, UR6, UR14, UR37 ;  /* 0x0000000e062582a4 */ /* 0x000fe4000f8e0225 */
[----:B------:R-:W-:Y:S09]  /*5a30*/  ULOP3.LUT UP0, URZ, UR11, 0x1b0, URZ, 0xc0, !UPT ;  /* 0x000001b00bff7892 */ /* 0x000ff2000f80c0ff */
[----:B------:R-:W-:Y:S05]  /*5a40*/  BRA.U !UP0, `(.L_x_93) ;  /* 0x0000000108407547 */ /* 0x000fea000b800000 */
[----:B------:R-:W2:Y:S01]  /*5a50*/  LDCU.64 UR8, c[0x4][0x88] ;  /* 0x01001100ff0877ac */ /* 0x000ea20008000a00 */
[----:B------:R-:W-:Y:S01]  /*5a60*/  MOV R3, 0x0 ;  /* 0x0000000000037802 */ /* 0x000fe20000000f00 */
[----:B------:R-:W-:Y:S02]  /*5a70*/  HFMA2 R12, -RZ, RZ, 0, 5.9604644775390625e-08 ;  /* 0x00000001ff0c7431 */ /* 0x000fe400000001ff */
[----:B------:R-:W-:Y:S02]  /*5a80*/  IMAD.MOV.U32 R8, RZ, RZ, 0x70 ;  /* 0x00000070ff087424 */ /* 0x000fe400078e00ff */
[----:B------:R-:W-:Y:S01]  /*5a90*/  IMAD.MOV.U32 R13, RZ, RZ, RZ ;  /* 0x000000ffff0d7224 */ /* 0x000fe200078e00ff */
[----:B------:R-:W3:Y:S01]  /*5aa0*/  LDCU.64 UR6, c[0x4][0x90] ;  /* 0x01001200ff0677ac */ /* 0x000ee20008000a00 */
[----:B------:R-:W4:Y:S01]  /*5ab0*/  LDC.64 R2, c[0x4][R3] ;  /* 0x0100000003027b82 */ /* 0x000f220000000a00 */
[----:B------:R-:W1:Y:S01]  /*5ac0*/  LDCU.64 UR4, c[0x4][0x8] ;  /* 0x01000100ff0477ac */ /* 0x000e620008000a00 */
[----:B--2---:R-:W-:Y:S01]  /*5ad0*/  MOV R5, UR9 ;  /* 0x0000000900057c02 */ /* 0x004fe20008000f00 */
[----:B------:R-:W-:Y:S01]  /*5ae0*/  IMAD.U32 R4, RZ, RZ, UR8 ;  /* 0x00000008ff047e24 */ /* 0x000fe2000f8e00ff */
[----:B---3--:R-:W-:Y:S01]  /*5af0*/  MOV R7, UR7 ;  /* 0x0000000700077c02 */ /* 0x008fe20008000f00 */
[----:B------:R-:W-:Y:S01]  /*5b00*/  IMAD.U32 R6, RZ, RZ, UR6 ;  /* 0x00000006ff067e24 */ /* 0x000fe2000f8e00ff */
[----:B-1----:R-:W-:Y:S01]  /*5b10*/  MOV R11, UR5 ;  /* 0x00000005000b7c02 */ /* 0x002fe20008000f00 */
[----:B------:R-:W-:Y:S02]  /*5b20*/  IMAD.U32 R10, RZ, RZ, UR4 ;  /* 0x00000004ff0a7e24 */ /* 0x000fe4000f8e00ff */
[----:B------:R-:W-:Y:S07]  /*5b30*/  LEPC R20, `(.L_x_93) ;  /* 0x000000001014794e */ /* 0x000fee0000000000 */
[----:B----45:R-:W-:Y:S05]  /*5b40*/  CALL.ABS.NOINC R2 ;  /* 0x0000000002007343 */ /* 0x030fea0003c00000 */
.L_x_93:
[----:B------:R-:W-:Y:S01]  /*5b50*/  LOP3.LUT P0, RZ, R96, 0x1b0, RZ, 0xc0, !PT ;  /* 0x000001b060ff7812 */ /* 0x000fe2000780c0ff */
[----:B------:R-:W-:Y:S11]  /*5b60*/  BSSY.RECONVERGENT B6, `(.L_x_94) ;  /* 0x0000013000067945 */ /* 0x000ff60003800200 */
[----:B------:R-:W-:Y:S01]  /*5b70*/  @!UPT UIADD3 URZ, UPT, UPT, URZ, URZ, URZ ;  /* 0x000000fffffff290 */ /* 0x000fe2000fffe0ff */
[----:B------:R-:W-:Y:S05]  /*5b80*/  @!P0 BRA `(.L_x_95) ;  /* 0x0000000000408947 */ /* 0x000fea0003800000 */
        /* <DEDUP_REMOVED lines=16> */
.L_x_95:
[----:B------:R-:W-:Y:S05]  /*5c90*/  BSYNC.RECONVERGENT B6 ;  /* 0x0000000000067941 */ /* 0x000fea0003800200 */
.L_x_94:
[----:B------:R-:W-:Y:S01]  /*5ca0*/  R2UR UR4, R88 ;  /* 0x00000000580472ca */ /* 0x000fe200000e0000 */
[----:B------:R-:W-:Y:S01]  /*5cb0*/  UISETP.NE.U32.AND UP0, UPT, UR60, URZ, UPT ;  /* 0x000000ff3c00728c */ /* 0x000fe2000bf05070 */
[----:B------:R-:W-:Y:S02]  /*5cc0*/  ISETP.NE.U32.AND P4, PT, R82, RZ, PT ;  /* 0x000000ff5200720c */ /* 0x000fe40003f85070 */
[----:B------:R-:W-:Y:S01]  /*5cd0*/  ISETP.NE.U32.AND P2, PT, RZ, UR46, PT ;  /* 0x0000002eff007c0c */ /* 0x000fe2000bf45070 */
[----:B------:R-:W-:Y:S01]  /*5ce0*/  UISETP.NE.AND.EX UP1, UPT, UR61, URZ, UPT, UP0 ;  /* 0x000000ff3d00728c */ /* 0x000fe2000bf25300 */
[----:B------:R-:W-:Y:S01]  /*5cf0*/  ISETP.NE.AND.EX P4, PT, R83, RZ, PT, P4 ;  /* 0x000000ff5300720c */ /* 0x000fe20003f85340 */
[----:B------:R-:W-:Y:S01]  /*5d00*/  UPLOP3.LUT UP0, UPT, UPT, UPT, UPT, 0x40, 0x4 ;  /* 0x000000000004789c */ /* 0x000fe20003f0e870 */
[----:B------:R-:W-:Y:S05]  /*5d10*/  ISETP.NE.AND.EX P2, PT, RZ, UR47, PT, P2 ;  /* 0x0000002fff007c0c */ /* 0x000fea000bf45320 */
[----:B------:R-:W-:Y:S06]  /*5d20*/  UISETP.NE.AND UP2, UPT, UR4, URZ, UPT ;  /* 0x000000ff0400728c */ /* 0x000fec000bf45270 */
[----:B------:R-:W-:Y:S05]  /*5d30*/  PLOP3.LUT P1, PT, PT, PT, UP2, 0x80, 0x8 ;  /* 0x000000000008781c */ /* 0x000fea0003f2f028 */
[----:B------:R-:W-:Y:S06]  /*5d40*/  @UP2 UPLOP3.LUT UP0, UPT, UPT, UPT, UP1, 0x80, 0x8 ;  /* 0x000000000008289c */ /* 0x000fec0003f0f010 */
[----:B------:R-:W-:Y:S01]  /*5d50*/  PLOP3.LUT P0, PT, PT, PT, UP0, 0x80, 0x8 ;  /* 0x000000000008781c */ /* 0x000fe20003f0f008 */
[----:B------:R-:W-:Y:S01]  /*5d60*/  @!UPT UIADD3 URZ, UPT, UPT, URZ, URZ, URZ ;  /* 0x000000fffffff290 */ /* 0x000fe2000fffe0ff */
[----:B------:R-:W-:Y:S11]  /*5d70*/  BRA.U !UP1, `(.L_x_96) ;  /* 0x00000001093c7547 */ /* 0x000ff6000b800000 */
[----:B------:R-:W-:Y:S01]  /*5d80*/  UISETP.NE.U32.AND UP0, UPT, UR46, URZ, UPT ;  /* 0x000000ff2e00728c */ /* 0x000fe2000bf05070 */
[----:B-1----:R-:W-:Y:S01]  /*5d90*/  HFMA2 R0, -RZ, RZ, 0, 5.9604644775390625e-08 ;  /* 0x00000001ff007431 */ /* 0x002fe200000001ff */
[----:B------:R-:W1:Y:S01]  /*5da0*/  LDCU.64 UR8, c[0x0][0x358] ;  /* 0x00006b00ff0877ac */ /* 0x000e620008000a00 */
[----:B------:R-:W-:Y:S01]  /*5db0*/  IMAD.MOV.U32 R85, RZ, RZ, 0x1 ;  /* 0x00000001ff557424 */ /* 0x000fe200078e00ff */
[----:B------:R-:W-:Y:S06]  /*5dc0*/  UISETP.NE.AND.EX UP0, UPT, UR47, URZ, UPT, UP0 ;  /* 0x000000ff2f00728c */ /* 0x000fec000bf05300 */
        /* <DEDUP_REMOVED lines=9> */
[----:B--23--:R-:W-:Y:S02]  /*5e60*/  @!P3 IMAD.U32 R41, RZ, RZ, UR4 ;  /* 0x00000004ff29be24 */ /* 0x00cfe4000f8e00ff */
.L_x_96:
[----:B------:R-:W-:Y:S05]  /*5e70*/  @!P4 BRA `(.L_x_97) ;  /* 0x000000000024c947 */ /* 0x000fea0003800000 */
[----:B------:R-:W-:Y:S01]  /*5e80*/  ISETP.NE.U32.AND P3, PT, R80, RZ, PT ;  /* 0x000000ff5000720c */ /* 0x000fe20003f65070 */
[----:B------:R-:W2:Y:S03]  /*5e90*/  LDCU.64 UR4, c[0x0][0x358] ;  /* 0x00006b00ff0477ac */ /* 0x000ea60008000a00 */
[----:B------:R-:W-:Y:S11]  /*5ea0*/  ISETP.NE.AND.EX P3, PT, R81, RZ, PT, P3 ;  /* 0x000000ff5100720c */ /* 0x000ff60003f65330 */
[----:B------:R-:W-:Y:S02]  /*5eb0*/  @!UPT UIADD3 URZ, UPT, UPT, URZ, URZ, URZ ;  /* 0x000000fffffff290 */ /* 0x000fe4000fffe0ff */
[----:B------:R-:W3:Y:S01]  /*5ec0*/  @P3 LDC.64 R2, c[0x0][0x8a8] ;  /* 0x00022a00ff023b82 */ /* 0x000ee20000000a00 */
[----:B-1----:R-:W-:Y:S04]  /*5ed0*/  @P3 IMAD R0, R82, UR36, RZ ;  /* 0x0000002452003c24 */ /* 0x002fe8000f8e02ff */
[----:B---3--:R-:W-:Y:S05]  /*5ee0*/  @P3 IMAD.WIDE R2, R0, 0x4, R2 ;  /* 0x0000000400023825 */ /* 0x008fea00078e0202 */
[----:B--2--5:R2:W5:Y:S02]  /*5ef0*/  @P3 LDG.E R38, desc[UR4][R2.64] ;  /* 0x0000000402263981 */ /* 0x024564000c1e1900 */
[----:B--2---:R-:W3:Y:S02]  /*5f00*/  @!P3 LDC R38, c[0x0][0x8a0] ;  /* 0x00022800ff26bb82 */ /* 0x004ee40000000800 */
.L_x_97:
[----:B-----5:R-:W-:Y:S01]  /*5f10*/  FSETP.NEU.AND P4, PT, R41, RZ, PT ;  /* 0x000000ff2900720b */ /* 0x020fe20003f8d000 */
[----:B------:R-:W-:Y:S01]  /*5f20*/  BSSY B1, `(.L_x_98) ;  /* 0x0000042000017945 */ /* 0x000fe20003800000 */
[----:B------:R-:W-:Y:S01]  /*5f30*/  SEL R6, RZ, 0xffffffff, P2 ;  /* 0xffffffffff067807 */ /* 0x000fe20001000000 */
[----:B------:R-:W-:Y:S01]  /*5f40*/  IMAD.MOV.U32 R100, RZ, RZ, 0x1 ;  /* 0x00000001ff647424 */ /* 0x000fe200078e00ff */
[----:B------:R-:W-:Y:S02]  /*5f50*/  LOP3.LUT P3, RZ, R85, 0xff, RZ, 0xc0, !PT ;  /* 0x000000ff55ff7812 */ /* 0x000fe4000786c0ff */
[----:B------:R-:W-:Y:S02]  /*5f60*/  CS2R R78, SRZ ;  /* 0x00000000004e7805 */ /* 0x000fe4000001ff00 */
[----:B------:R-:W-:Y:S02]  /*5f70*/  @P1 SEL R3, RZ, 0xffffffff, P4 ;  /* 0xffffffffff031807 */ /* 0x000fe40002000000 */
[----:B------:R-:W-:Y:S02]  /*5f80*/  CS2R R76, SRZ ;  /* 0x00000000004c7805 */ /* 0x000fe4000001ff00 */
[----:B------:R-:W-:Y:S02]  /*5f90*/  LEA R2, R93, UR44, 0x3 ;  /* 0x0000002c5d027c11 */ /* 0x000fe4000f8e18ff */
[----:B------:R-:W-:Y:S02]  /*5fa0*/  CS2R R74, SRZ ;  /* 0x00000000004a7805 */ /* 0x000fe4000001ff00 */
[----:B------:R-:W-:Y:S02]  /*5fb0*/  @P0 SEL R3, R6, R3, !P3 ;  /* 0x0000000306030207 */ /* 0x000fe40005800000 */
[----:B------:R-:W-:Y:S02]  /*5fc0*/  CS2R R72, SRZ ;  /* 0x0000000000487805 */ /* 0x000fe4000001ff00 */
[----:B------:R-:W-:Y:S02]  /*5fd0*/  LEA R71, R36, UR44, 0x3 ;  /* 0x0000002c24477c11 */ /* 0x000fe4000f8e18ff */
[----:B------:R-:W-:Y:S02]  /*5fe0*/  @P1 LOP3.LUT R3, R3, 0x1, RZ, 0xc0, !PT ;  /* 0x0000000103031812 */ /* 0x000fe400078ec0ff */
[----:B------:R-:W-:Y:S02]  /*5ff0*/  SHF.L.U32 R4, R94, 0x1f, RZ ;  /* 0x0000001f5e047819 */ /* 0x000fe400000006ff */
[----:B------:R-:W-:Y:S02]  /*6000*/  ISETP.NE.U32.OR P6, PT, R3, 0x1, !P1 ;  /* 0x000000010300780c */ /* 0x000fe40004fc5470 */
[----:B------:R-:W-:Y:S02]  /*6010*/  PLOP3.LUT P2, PT, PT, PT, UP1, 0x80, 0x8 ;  /* 0x000000000008781c */ /* 0x000fe40003f4f018 */
[----:B------:R-:W-:Y:S02]  /*6020*/  LEA.HI R39, R36, R36, RZ, 0x1 ;  /* 0x0000002424277211 */ /* 0x000fe400078f08ff */
[----:B------:R-:W-:Y:S02]  /*6030*/  SEL R3, RZ, 0xffffffff, P4 ;  /* 0xffffffffff037807 */ /* 0x000fe40002000000 */
[----:B------:R-:W-:Y:S01]  /*6040*/  P2R R102, PR, RZ, 0x40 ;  /* 0x00000040ff667803 */ /* 0x000fe20000000000 */
[C---:B-1----:R-:W-:Y:S01]  /*6050*/  IMAD.SHL.U32 R0, R39.reuse, 0x80, RZ ;  /* 0x0000008027007824 */ /* 0x042fe200078e00ff */
[----:B------:R-:W-:Y:S03]  /*6060*/  LOP3.LUT R39, R39, 0xffe, RZ, 0xc0, !PT ;  /* 0x00000ffe27277812 */ /* 0x000fe600078ec0ff */
[----:B------:R-:W-:Y:S02]  /*6070*/  @P6 SHF.L.U32 R5, R91, 0x1f, RZ ;  /* 0x0000001f5b056819 */ /* 0x000fe400000006ff */
[----:B------:R-:W-:Y:S01]  /*6080*/  @P2 SEL R3, R6, R3, !P3 ;  /* 0x0000000306032207 */ /* 0x000fe20005800000 */
[----:B------:R-:W-:Y:S01]  /*6090*/  IMAD.IADD R39, R36, 0x1, -R39 ;  /* 0x0000000124277824 */ /* 0x000fe200078e0a27 */
[----:B------:R-:W1:Y:S01]  /*60a0*/  @P6 SYNCS.PHASECHK.TRANS64.TRYWAIT P1, [R2+URZ+0x50], R5 ;  /* 0x00005005020065a7 */ /* 0x000e6200080211ff */
[----:B------:R-:W-:Y:S02]  /*60b0*/  LOP3.LUT R0, R0, 0xffffff00, RZ, 0xc0, !PT ;  /* 0xffffff0000007812 */ /* 0x000fe400078ec0ff */
[----:B------:R-:W-:Y:S03]  /*60c0*/  LOP3.LUT R3, R3, 0x1, RZ, 0xc0, !PT ;  /* 0x0000000103037812 */ /* 0x000fe600078ec0ff */
[----:B------:R-:W-:Y:S01]  /*60d0*/  IMAD.IADD R0, R37, 0x1, R0 ;  /* 0x0000000125007824 */ /* 0x000fe200078e0200 */
[----:B------:R-:W-:Y:S03]  /*60e0*/  ISETP.NE.U32.AND P5, PT, R3, 0x1, PT ;  /* 0x000000010300780c */ /* 0x000fe60003fa5070 */
[----:B------:R-:W-:Y:S01]  /*60f0*/  IMAD R39, R39, 0x100000, R0 ;  /* 0x0010000027277824 */ /* 0x000fe200078e0200 */
[----:B------:R-:W-:Y:S01]  /*6100*/  P2R R101, PR, RZ, 0x20 ;  /* 0x00000020ff657803 */ /* 0x000fe20000000000 */
[----:B------:R2:W4:Y:S01]  /*6110*/  SYNCS.PHASECHK.TRANS64.TRYWAIT P0, [R71+URZ+0xc0], R4 ;  /* 0x0000c004470075a7 */ /* 0x00052200080011ff */
[----:B-1----:R-:W-:Y:S01]  /*6120*/  @P6 SEL R100, RZ, 0x1, !P1 ;  /* 0x00000001ff646807 */ /* 0x002fe20004800000 */
[----:B--2---:R-:W-:Y:S06]  /*6130*/  @!P6 BRA `(.L_x_99) ;  /* 0x000000000080e947 */ /* 0x004fec0003800000 */
[----:B------:R-:W-:Y:S01]  /*6140*/  @P5 IMAD R6, R93, 0x1000, R84 ;  /* 0x000010005d065824 */ /* 0x000fe200078e0254 */
[----:B------:R-:W1:Y:S01]  /*6150*/  S2R R0, SR_CgaCtaId ;  /* 0x0000000000007919 */ /* 0x000e620000008800 */
[----:B------:R-:W-:Y:S01]  /*6160*/  ISETP.NE.AND P1, PT, R100, RZ, PT ;  /* 0x000000ff6400720c */ /* 0x000fe20003f25270 */
[----:B------:R-:W-:Y:S01]  /*6170*/  BSSY B0, `(.L_x_100) ;  /* 0x000000b000007945 */ /* 0x000fe20003800000 */
[----:B------:R-:W-:Y:S01]  /*6180*/  @P5 VIADD R5, R6, UR44 ;  /* 0x0000002c06055c36 */ /* 0x000fe20008000000 */
[----:B------:R-:W-:Y:S02]  /*6190*/  CS2R R74, SRZ ;  /* 0x00000000004a7805 */ /* 0x000fe4000001ff00 */
[----:B------:R-:W-:Y:S02]  /*61a0*/  CS2R R72, SRZ ;  /* 0x0000000000487805 */ /* 0x000fe4000001ff00 */
[----:B------:R-:W-:Y:S01]  /*61b0*/  CS2R R78, SRZ ;  /* 0x00000000004e7805 */ /* 0x000fe2000001ff00 */
[----:B------:R-:W-:Y:S01]  /*61c0*/  @P5 IMAD R5, R95, -0x10, R5 ;  /* 0xfffffff05f055824 */ /* 0x000fe200078e0205 */
[----:B------:R-:W-:Y:S04]  /*61d0*/  CS2R R76, SRZ ;  /* 0x00000000004c7805 */ /* 0x000fe8000001ff00 */
[----:B------:R-:W-:Y:S05]  /*61e0*/  @P1 BRA `(.L_x_101) ;  /* 0x00000000000c1947 */ /* 0x000fea0003800000 */
[----:B------:R-:W-:Y:S04]  /*61f0*/  SHF.L.U32 R3, R91, 0x1f, RZ ;  /* 0x0000001f5b037819 */ /* 0x000fe800000006ff */
[----:B------:R-:W2:Y:S02]  /*6200*/  SYNCS.PHASECHK.TRANS64.TRYWAIT P1, [R2+URZ+0x50], R3 ;  /* 0x00005003020075a7 */ /* 0x000ea400080211ff */
[----:B--2---:R-:W-:Y:S05]  /*6210*/  @!P1 BRA `(.L_x_102) ;  /* 0x0000004000209947 */ /* 0x004fea0003800000 */
.L_x_101:
[----:B------:R-:W-:Y:S05]  /*6220*/  BSYNC B0 ;  /* 0x0000000000007941 */ /* 0x000fea0003800000 */
.L_x_100:
[----:B------:R-:W-:Y:S01]  /*6230*/  ISETP.NE.AND P1, PT, R101, RZ, PT ;  /* 0x000000ff6500720c */ /* 0x000fe20003f25270 */
[----:B--2---:R-:W-:Y:S02]  /*6240*/  VIADD R3, R2, 0x70 ;  /* 0x0000007002037836 */ /* 0x004fe40000000000 */
[----:B------:R-:W-:Y:S03]  /*6250*/  VIADD R93, R93, 0x1 ;  /* 0x000000015d5d7836 */ /* 0x000fe60000000000 */
[----:B-1----:R-:W-:Y:S07]  /*6260*/  PRMT R0, R0, 0x654, R3 ;  /* 0x0000065400007816 */ /* 0x002fee0000000003 */
[----:B------:R1:W2:Y:S04]  /*6270*/  @P1 LDS.128 R72, [R6+UR44+0x200] ;  /* 0x0002002c06481984 */ /* 0x0002a80008000c00 */
[----:B------:R1:W1:Y:S01]  /*6280*/  @P1 LDS.128 R76, [R5+0x210] ;  /* 0x00021000054c1984 */ /* 0x0002620000000c00 */
[C---:B------:R-:W-:Y:S01]  /*6290*/  ISETP.NE.AND P1, PT, R93.reuse, 0x4, PT ;  /* 0x000000045d00780c */ /* 0x040fe20003f25270 */
[----:B------:R-:W-:Y:S01]  /*62a0*/  @!PT LDS RZ, [RZ] ;  /* 0x00000000fffff984 */ /* 0x000fe20000000800 */
[----:B------:R-:W-:Y:S01]  /*62b0*/  @!PT LDS RZ, [RZ] ;  /* 0x00000000fffff984 */ /* 0x000fe20000000800 */
[----:B------:R-:W-:Y:S01]  /*62c0*/  @!PT LDS RZ, [RZ] ;  /* 0x00000000fffff984 */ /* 0x000fe20000000800 */
[----:B------:R-:W-:Y:S01]  /*62d0*/  @!PT LDS RZ, [RZ] ;  /* 0x00000000fffff984 */ /* 0x000fe20000000800 */
[----:B------:R5:W-:Y:S06]  /*62e0*/  MEMBAR.ALL.CTA ;  /* 0x0000000000007992 */ /* 0x000bec0000008000 */
[----:B-----5:R-:W5:Y:S01]  /*62f0*/  FENCE.VIEW.ASYNC.S ;  /* 0x00000000000073c6 */ /* 0x020f620000000000 */
[----:B------:R-:W-:Y:S01]  /*6300*/  SEL R93, R93, RZ, P1 ;  /* 0x000000ff5d5d7207 */ /* 0x000fe20000800000 */
[----:B-----5:R5:W-:Y:S02]  /*6310*/  SYNCS.ARRIVE.TRANS64.RED.A1T0 RZ, [R0+URZ], RZ ;  /* 0x000000ff00ff79a7 */ /* 0x020be400081004ff */
[----:B-----5:R-:W-:Y:S04]  /*6320*/  SEL R0, RZ, 0x1, P1 ;  /* 0x00000001ff007807 */ /* 0x020fe80000800000 */
[----:B--2---:R-:W-:Y:S02]  /*6330*/  LOP3.LUT R91, R91, R0, RZ, 0x3c, !PT ;  /* 0x000000005b5b7212 */ /* 0x004fe400078e3cff */
.L_x_99:
[----:B------:R-:W-:Y:S05]  /*6340*/  BSYNC B1 ;  /* 0x0000000000017941 */ /* 0x000fea0003800000 */
.L_x_98:
[----:B------:R-:W-:Y:S04]  /*6350*/  SHF.R.U32.HI R3, RZ, 0x15, R39 ;  /* 0x00000015ff037819 */ /* 0x000fe80000011627 */
[----:B------:R-:W-:Y:S01]  /*6360*/  LOP3.LUT P1, RZ, R3, 0x3, R86, 0x48, !PT ;  /* 0x0000000303ff7812 */ /* 0x000fe20007824856 */
[----:B------:R-:W-:Y:S01]  /*6370*/  @!UPT UIADD3 URZ, UPT, UPT, URZ, URZ, URZ ;  /* 0x000000fffffff290 */ /* 0x000fe2000fffe0ff */
[----:B----4-:R-:W-:Y:S11]  /*6380*/  @P0 BRA `(.L_x_103) ;  /* 0x0000000000080947 */ /* 0x010ff60003800000 */
[----:B------:R-:W2:Y:S02]  /*6390*/  SYNCS.PHASECHK.TRANS64.TRYWAIT P0, [R71+URZ+0xc0], R4 ;  /* 0x0000c004470075a7 */ /* 0x000ea400080011ff */
[----:B--2---:R-:W-:Y:S05]  /*63a0*/  @!P0 BRA `(.L_x_104) ;  /* 0x0000003c00d08947 */ /* 0x004fea0003800000 */
.L_x_103:
[----:B------:R-:W-:Y:S05]  /*63b0*/  @!P1 BRA `(.L_x_105) ;  /* 0x0000000000409947 */ /* 0x000fea0003800000 */
[----:B------:R-:W1:Y:S01]  /*63c0*/  LDCU.64 UR8, c[0x4][0x78] ;  /* 0x01000f00ff0877ac */ /* 0x000e620008000a00 */
[----:B------:R-:W-:Y:S01]  /*63d0*/  MOV R3, 0x0 ;  /* 0x0000000000037802 */ /* 0x000fe20000000f00 */
[----:B------:R-:W-:Y:S02]  /*63e0*/  HFMA2 R12, -RZ, RZ, 0, 5.9604644775390625e-08 ;  /* 0x00000001ff0c7431 */ /* 0x000fe400000001ff */
[----:B------:R-:W-:Y:S02]  /*63f0*/  IMAD.MOV.U32 R8, RZ, RZ, 0x192 ;  /* 0x00000192ff087424 */ /* 0x000fe400078e00ff */
[----:B------:R-:W-:Y:S01]  /*6400*/  IMAD.MOV.U32 R13, RZ, RZ, RZ ;  /* 0x000000ffff0d7224 */ /* 0x000fe200078e00ff */
[----:B------:R-:W4:Y:S01]  /*6410*/  LDCU.64 UR6, c[0x4][0x80] ;  /* 0x01001000ff0677ac */ /* 0x000f220008000a00 */
[----:B------:R-:W3:Y:S01]  /*6420*/  LDC.64 R2, c[0x4][R3] ;  /* 0x0100000003027b82 */ /* 0x000ee20000000a00 */
[----:B------:R-:W5:Y:S01]  /*6430*/  LDCU.64 UR4, c[0x4][0x18] ;  /* 0x01000300ff0477ac */ /* 0x000f620008000a00 */
[----:B-1----:R-:W-:Y:S01]  /*6440*/  MOV R5, UR9 ;  /* 0x0000000900057c02 */ /* 0x002fe20008000f00 */
[----:B--2---:R-:W-:Y:S01]  /*6450*/  IMAD.U32 R4, RZ, RZ, UR8 ;  /* 0x00000008ff047e24 */ /* 0x004fe2000f8e00ff */
[----:B----4-:R-:W-:Y:S01]  /*6460*/  MOV R7, UR7 ;  /* 0x0000000700077c02 */ /* 0x010fe20008000f00 */
[----:B------:R-:W-:Y:S01]  /*6470*/  IMAD.U32 R6, RZ, RZ, UR6 ;  /* 0x00000006ff067e24 */ /* 0x000fe2000f8e00ff */
[----:B-----5:R-:W-:Y:S01]  /*6480*/  MOV R11, UR5 ;  /* 0x00000005000b7c02 */ /* 0x020fe20008000f00 */
[----:B------:R-:W-:Y:S02]  /*6490*/  IMAD.U32 R10, RZ, RZ, UR4 ;  /* 0x00000004ff0a7e24 */ /* 0x000fe4000f8e00ff */
[----:B------:R-:W-:Y:S07]  /*64a0*/  LEPC R20, `(.L_x_105) ;  /* 0x000000001014794e */ /* 0x000fee0000000000 */
[----:B---3--:R-:W-:Y:S05]  /*64b0*/  CALL.ABS.NOINC R2 ;  /* 0x0000000002007343 */ /* 0x008fea0003c00000 */
.L_x_105:
[-C--:B------:R-:W-:Y:S01]  /*64c0*/  F2FP.F16.E4M3.UNPACK_B R42, R72.reuse ;  /* 0x00000048ff2a723e */ /* 0x080fe200020006ff */
[----:B------:R-:W-:Y:S05]  /*64d0*/  WARPSYNC.ALL ;  /* 0x0000000000007948 */ /* 0x000fea0003800000 */
[----:B------:R-:W-:Y:S01]  /*64e0*/  R2UR UR4, R39 ;  /* 0x00000000270472ca */ /* 0x000fe200000e0000 */
[--C-:B------:R-:W-:Y:S01]  /*64f0*/  HADD2.F32 R40, -RZ, R42.reuse.H0_H0 ;  /* 0x2000002aff287230 */ /* 0x100fe20000004100 */
[----:B------:R-:W-:Y:S01]  /*6500*/  F2FP.F16.E4M3.UNPACK_B R43, R72.H1 ;  /* 0x00000048ff2b723e */ /* 0x000fe200030006ff */
[----:B------:R-:W-:Y:S01]  /*6510*/  HADD2.F32 R42, -RZ, R42.H1_H1 ;  /* 0x3000002aff2a7230 */ /* 0x000fe20000004100 */
[-C--:B------:R-:W-:Y:S01]  /*6520*/  F2FP.F16.E4M3.UNPACK_B R45, R73.reuse ;  /* 0x00000049ff2d723e */ /* 0x080fe200020006ff */
[----:B------:R-:W-:Y:S01]  /*6530*/  BSSY.RECONVERGENT B0, `(.L_x_106) ;  /* 0x0000099000007945 */ /* 0x000fe20003800200 */
[----:B------:R-:W-:Y:S01]  /*6540*/  F2FP.F16.E4M3.UNPACK_B R47, R73.H1 ;  /* 0x00000049ff2f723e */ /* 0x000fe200030006ff */
[--C-:B------:R-:W-:Y:S01]  /*6550*/  HADD2.F32 R44, -RZ, R43.reuse.H0_H0 ;  /* 0x2000002bff2c7230 */ /* 0x100fe20000004100 */
[-C--:B------:R-:W-:Y:S01]  /*6560*/  F2FP.F16.E4M3.UNPACK_B R49, R74.reuse ;  /* 0x0000004aff31723e */ /* 0x080fe200020006ff */
[----:B------:R-:W-:Y:S01]  /*6570*/  HADD2.F32 R46, -RZ, R43.H1_H1 ;  /* 0x3000002bff2e7230 */ /* 0x000fe20000004100 */
[----:B------:R-:W-:Y:S01]  /*6580*/  F2FP.F16.E4M3.UNPACK_B R51, R74.H1 ;  /* 0x0000004aff33723e */ /* 0x000fe200030006ff */
[--C-:B------:R-:W-:Y:S01]  /*6590*/  HADD2.F32 R43, -RZ, R45.reuse.H0_H0 ;  /* 0x2000002dff2b7230 */ /* 0x100fe20000004100 */
[-C--:B------:R-:W-:Y:S01]  /*65a0*/  F2FP.F16.E4M3.UNPACK_B R53, R75.reuse ;  /* 0x0000004bff35723e */ /* 0x080fe200020006ff */
[----:B-12---:R-:W-:Y:S01]  /*65b0*/  LDTM.16dp32bit_t0_t15.x32 R4, tmem[UR4] ;  /* 0x00000004000479ee */ /* 0x006fe20008a80000 */
[----:B------:R-:W3:Y:S01]  /*65c0*/  LDTM.16dp32bit_t16_t31.x32 R4, tmem[UR4+0x20] ;  /* 0x00002004000479ee */ /* 0x000ee20008aa0000 */
[----:B------:R-:W-:Y:S01]  /*65d0*/  IADD3 R112, PT, PT, R84, UR44, RZ ;  /* 0x0000002c54707c10 */ /* 0x000fe2000fffe0ff */
[----:B------:R-:W-:Y:S01]  /*65e0*/  HADD2.F32 R48, -RZ, R45.H1_H1 ;  /* 0x3000002dff307230 */ /* 0x000fe20000004100 */
[----:B------:R-:W-:Y:S01]  /*65f0*/  SHF.L.U32 R103, R90, 0x4, RZ ;  /* 0x000000045a677819 */ /* 0x000fe200000006ff */
[----:B------:R-:W-:Y:S01]  /*6600*/  HADD2.F32 R52, -RZ, R49.H1_H1 ;  /* 0x30000031ff347230 */ /* 0x000fe20000004100 */
[----:B------:R-:W-:Y:S01]  /*6610*/  F2FP.F16.E4M3.UNPACK_B R55, R75.H1 ;  /* 0x0000004bff37723e */ /* 0x000fe200030006ff */
[----:B------:R-:W-:Y:S01]  /*6620*/  HADD2.F32 R56, -RZ, R53.H1_H1 ;  /* 0x30000035ff387230 */ /* 0x000fe20000004100 */
[-C--:B------:R-:W-:Y:S01]  /*6630*/  F2FP.F16.E4M3.UNPACK_B R57, R76.reuse ;  /* 0x0000004cff39723e */ /* 0x080fe200020006ff */
[--C-:B------:R-:W-:Y:S01]  /*6640*/  HADD2.F32 R45, -RZ, R47.reuse.H0_H0 ;  /* 0x2000002fff2d7230 */ /* 0x100fe20000004100 */
[----:B------:R-:W-:Y:S01]  /*6650*/  F2FP.F16.E4M3.UNPACK_B R59, R76.H1 ;  /* 0x0000004cff3b723e */ /* 0x000fe200030006ff */
[----:B------:R-:W-:Y:S01]  /*6660*/  HADD2.F32 R50, -RZ, R47.H1_H1 ;  /* 0x3000002fff327230 */ /* 0x000fe20000004100 */
[-C--:B------:R-:W-:Y:S01]  /*6670*/  F2FP.F16.E4M3.UNPACK_B R61, R77.reuse ;  /* 0x0000004dff3d723e */ /* 0x080fe200020006ff */
[----:B------:R-:W-:Y:S01]  /*6680*/  HADD2.F32 R47, -RZ, R49.H0_H0 ;  /* 0x20000031ff2f7230 */ /* 0x000fe20000004100 */
[----:B------:R-:W-:Y:S01]  /*6690*/  F2FP.F16.E4M3.UNPACK_B R63, R77.H1 ;  /* 0x0000004dff3f723e */ /* 0x000fe200030006ff */
[----:B------:R-:W-:Y:S01]  /*66a0*/  HADD2.F32 R60, -RZ, R57.H1_H1 ;  /* 0x30000039ff3c7230 */ /* 0x000fe20000004100 */
[-C--:B------:R-:W-:Y:S01]  /*66b0*/  F2FP.F16.E4M3.UNPACK_B R65, R78.reuse ;  /* 0x0000004eff41723e */ /* 0x080fe200020006ff */
[----:B------:R-:W-:Y:S01]  /*66c0*/  HADD2.F32 R64, -RZ, R61.H1_H1 ;  /* 0x3000003dff407230 */ /* 0x000fe20000004100 */
[----:B------:R-:W-:Y:S01]  /*66d0*/  F2FP.F16.E4M3.UNPACK_B R67, R78.H1 ;  /* 0x0000004eff43723e */ /* 0x000fe200030006ff */
[----:B------:R-:W-:Y:S01]  /*66e0*/  HADD2.F32 R49, -RZ, R51.H0_H0 ;  /* 0x20000033ff317230 */ /* 0x000fe20000004100 */
[----:B------:R-:W-:Y:S01]  /*66f0*/  ISETP.NE.AND P0, PT, R97, RZ, PT ;  /* 0x000000ff6100720c */ /* 0x000fe20003f05270 */
[----:B------:R-:W-:Y:S01]  /*6700*/  HADD2.F32 R68, -RZ, R65.H1_H1 ;  /* 0x30000041ff447230 */ /* 0x000fe20000004100 */
[----:B------:R-:W-:Y:S01]  /*6710*/  ISETP.NE.AND P6, PT, R102, RZ, PT ;  /* 0x000000ff6600720c */ /* 0x000fe20003fc5270 */
[----:B------:R-:W-:Y:S02]  /*6720*/  HADD2.F32 R54, -RZ, R51.H1_H1 ;  /* 0x30000033ff367230 */ /* 0x000fe40000004100 */
[C---:B---3--:R-:W-:Y:S01]  /*6730*/  FMUL R0, R38.reuse, R4 ;  /* 0x0000000426007220 */ /* 0x048fe20000400000 */
[C---:B------:R-:W-:Y:S01]  /*6740*/  FMUL R2, R38.reuse, R5 ;  /* 0x0000000526027220 */ /* 0x040fe20000400000 */
[C---:B------:R-:W-:Y:S01]  /*6750*/  FMUL R4, R38.reuse, R8 ;  /* 0x0000000826047220 */ /* 0x040fe20000400000 */
[C---:B------:R-:W-:Y:S01]  /*6760*/  FMUL R5, R38.reuse, R9 ;  /* 0x0000000926057220 */ /* 0x040fe20000400000 */
[C---:B------:R-:W-:Y:S01]  /*6770*/  FFMA R0, R41.reuse, R40, R0 ;  /* 0x0000002829007223 */ /* 0x040fe20000000000 */
[C---:B------:R-:W-:Y:S01]  /*6780*/  FFMA R2, R41.reuse, R42, R2 ;  /* 0x0000002a29027223 */ /* 0x040fe20000000002 */
[C---:B------:R-:W-:Y:S01]  /*6790*/  FMUL R8, R38.reuse, R12 ;  /* 0x0000000c26087220 */ /* 0x040fe20000400000 */
[C---:B------:R-:W-:Y:S01]  /*67a0*/  FMUL R9, R38.reuse, R13 ;  /* 0x0000000d26097220 */ /* 0x040fe20000400000 */
[----:B------:R-:W-:Y:S02]  /*67b0*/  HADD2.F32 R51, -RZ, R53.H0_H0 ;  /* 0x20000035ff337230 */ /* 0x000fe40000004100 */
[C---:B------:R-:W-:Y:S01]  /*67c0*/  FMUL R12, R38.reuse, R16 ;  /* 0x00000010260c7220 */ /* 0x040fe20000400000 */
        /* <DEDUP_REMOVED lines=13> */
[C---:B------:R-:W-:Y:S01]  /*68a0*/  FFMA R3, R41.reuse, R44, R3 ;  /* 0x0000002c29037223 */ /* 0x040fe20000000003 */
[----:B------:R-:W-:Y:S01]  /*68b0*/  F2FP.F16.E4M3.UNPACK_B R40, R79 ;  /* 0x0000004fff28723e */ /* 0x000fe200020006ff */
[C---:B------:R-:W-:Y:S01]  /*68c0*/  FFMA R7, R41.reuse, R46, R7 ;  /* 0x0000002e29077223 */ /* 0x040fe20000000007 */
[C---:B------:R-:W-:Y:S01]  /*68d0*/  FFMA R4, R41.reuse, R43, R4 ;  /* 0x0000002b29047223 */ /* 0x040fe20000000004 */
[----:B------:R-:W-:Y:S01]  /*68e0*/  F2FP.F16.E4M3.UNPACK_B R42, R79.H1 ;  /* 0x0000004fff2a723e */ /* 0x000fe200030006ff */
[C---:B------:R-:W-:Y:S01]  /*68f0*/  FFMA R5, R41.reuse, R48, R5 ;  /* 0x0000003029057223 */ /* 0x040fe20000000005 */
[----:B------:R-:W-:Y:S01]  /*6900*/  FFMA R6, R41, R45, R6 ;  /* 0x0000002d29067223 */ /* 0x000fe20000000006 */
[----:B------:R-:W-:Y:S01]  /*6910*/  F2FP.SATFINITE.E4M3.F32.PACK_AB_MERGE_C R99, R7, R3, RZ ;  /* 0x000000030763723e */ /* 0x000fe200048070ff */
[C---:B------:R-:W-:Y:S01]  /*6920*/  FFMA R11, R41.reuse, R50, R11 ;  /* 0x00000032290b7223 */ /* 0x040fe2000000000b */
[C---:B------:R-:W-:Y:S01]  /*6930*/  FFMA R8, R41.reuse, R47, R8 ;  /* 0x0000002f29087223 */ /* 0x040fe20000000008 */
[----:B------:R-:W-:Y:S01]  /*6940*/  FMUL R10, R38, R14 ;  /* 0x0000000e260a7220 */ /* 0x000fe20000400000 */
[----:B------:R-:W-:Y:S01]  /*6950*/  F2FP.SATFINITE.E4M3.F32.PACK_AB_MERGE_C R104, R2, R0, R99 ;  /* 0x000000000268723e */ /* 0x000fe20004807063 */
[----:B------:R-:W-:Y:S01]  /*6960*/  FFMA R9, R41, R52, R9 ;  /* 0x0000003429097223 */ /* 0x000fe20000000009 */
[----:B------:R-:W-:Y:S01]  /*6970*/  F2FP.SATFINITE.E4M3.F32.PACK_AB_MERGE_C R105, R11, R6, RZ ;  /* 0x000000060b69723e */ /* 0x000fe200048070ff */
[----:B------:R-:W-:Y:S01]  /*6980*/  FFMA R10, R41, R49, R10 ;  /* 0x00000031290a7223 */ /* 0x000fe2000000000a */
[----:B------:R-:W-:Y:S01]  /*6990*/  IADD3 R99, PT, PT, R112, R103, RZ ;  /* 0x0000006770637210 */ /* 0x000fe20007ffe0ff */
[C---:B------:R-:W-:Y:S01]  /*69a0*/  FMUL R15, R38.reuse, R15 ;  /* 0x0000000f260f7220 */ /* 0x040fe20000400000 */
[--C-:B------:R-:W-:Y:S01]  /*69b0*/  HADD2.F32 R53, -RZ, R55.reuse.H0_H0 ;  /* 0x20000037ff357230 */ /* 0x100fe20000004100 */
[----:B------:R-:W-:Y:S01]  /*69c0*/  F2FP.SATFINITE.E4M3.F32.PACK_AB_MERGE_C R105, R5, R4, R105 ;  /* 0x000000040569723e */ /* 0x000fe20004807069 */
[----:B------:R-:W-:Y:S02]  /*69d0*/  HADD2.F32 R58, -RZ, R55.H1_H1 ;  /* 0x30000037ff3a7230 */ /* 0x000fe40000004100 */
[C---:B------:R-:W-:Y:S01]  /*69e0*/  FFMA R15, R41.reuse, R54, R15 ;  /* 0x00000036290f7223 */ /* 0x040fe2000000000f */
[C---:B------:R-:W-:Y:S01]  /*69f0*/  FFMA R12, R41.reuse, R51, R12 ;  /* 0x00000033290c7223 */ /* 0x040fe2000000000c */
[C---:B------:R-:W-:Y:S01]  /*6a00*/  FFMA R13, R41.reuse, R56, R13 ;  /* 0x00000038290d7223 */ /* 0x040fe2000000000d */
[----:B------:R-:W-:Y:S02]  /*6a10*/  HADD2.F32 R55, -RZ, R57.H0_H0 ;  /* 0x20000039ff377230 */ /* 0x000fe40000004100 */
[C---:B------:R-:W-:Y:S01]  /*6a20*/  FMUL R14, R38.reuse, R18 ;  /* 0x00000012260e7220 */ /* 0x040fe20000400000 */
[C---:B------:R-:W-:Y:S01]  /*6a30*/  FMUL R19, R38.reuse, R19 ;  /* 0x0000001326137220 */ /* 0x040fe20000400000 */
[--C-:B------:R-:W-:Y:S02]  /*6a40*/  HADD2.F32 R57, -RZ, R59.reuse.H0_H0 ;  /* 0x2000003bff397230 */ /* 0x100fe40000004100 */
[C---:B------:R-:W-:Y:S01]  /*6a50*/  FMUL R18, R38.reuse, R22 ;  /* 0x0000001626127220 */ /* 0x040fe20000400000 */
[C---:B------:R-:W-:Y:S01]  /*6a60*/  FFMA R14, R41.reuse, R53, R14 ;  /* 0x00000035290e7223 */ /* 0x040fe2000000000e */
[----:B------:R-:W-:Y:S02]  /*6a70*/  HADD2.F32 R62, -RZ, R59.H1_H1 ;  /* 0x3000003bff3e7230 */ /* 0x000fe40000004100 */
[C---:B------:R-:W-:Y:S01]  /*6a80*/  FFMA R19, R41.reuse, R58, R19 ;  /* 0x0000003a29137223 */ /* 0x040fe20000000013 */
[----:B------:R-:W-:Y:S02]  /*6a90*/  HADD2.F32 R59, -RZ, R61.H0_H0 ;  /* 0x2000003dff3b7230 */ /* 0x000fe40000004100 */
[C---:B------:R-:W-:Y:S01]  /*6aa0*/  FMUL R23, R38.reuse, R23 ;  /* 0x0000001726177220 */ /* 0x040fe20000400000 */
[C---:B------:R-:W-:Y:S01]  /*6ab0*/  FFMA R16, R41.reuse, R55, R16 ;  /* 0x0000003729107223 */ /* 0x040fe20000000010 */
[C---:B------:R-:W-:Y:S01]  /*6ac0*/  FFMA R17, R41.reuse, R60, R17 ;  /* 0x0000003c29117223 */ /* 0x040fe20000000011 */
[--C-:B------:R-:W-:Y:S02]  /*6ad0*/  HADD2.F32 R61, -RZ, R63.reuse.H0_H0 ;  /* 0x2000003fff3d7230 */ /* 0x100fe40000004100 */
[C---:B------:R-:W-:Y:S01]  /*6ae0*/  FFMA R18, R41.reuse, R57, R18 ;  /* 0x0000003929127223 */ /* 0x040fe20000000012 */
[----:B------:R-:W-:Y:S02]  /*6af0*/  HADD2.F32 R66, -RZ, R63.H1_H1 ;  /* 0x3000003fff427230 */ /* 0x000fe40000004100 */
[C---:B------:R-:W-:Y:S01]  /*6b00*/  FMUL R22, R38.reuse, R26 ;  /* 0x0000001a26167220 */ /* 0x040fe20000400000 */
[----:B------:R-:W-:Y:S02]  /*6b10*/  HADD2.F32 R63, -RZ, R65.H0_H0 ;  /* 0x20000041ff3f7230 */ /* 0x000fe40000004100 */
[C---:B------:R-:W-:Y:S01]  /*6b20*/  FFMA R23, R41.reuse, R62, R23 ;  /* 0x0000003e29177223 */ /* 0x040fe20000000017 */
[C---:B------:R-:W-:Y:S01]  /*6b30*/  FMUL R27, R38.reuse, R27 ;  /* 0x0000001b261b7220 */ /* 0x040fe20000400000 */
[C---:B------:R-:W-:Y:S01]  /*6b40*/  FFMA R20, R41.reuse, R59, R20 ;  /* 0x0000003b29147223 */ /* 0x040fe20000000014 */
[C---:B------:R-:W-:Y:S01]  /*6b50*/  FFMA R21, R41.reuse, R64, R21 ;  /* 0x0000004029157223 */ /* 0x040fe20000000015 */
[--C-:B------:R-:W-:Y:S02]  /*6b60*/  HADD2.F32 R65, -RZ, R67.reuse.H0_H0 ;  /* 0x20000043ff417230 */ /* 0x100fe40000004100 */
[C---:B------:R-:W-:Y:S01]  /*6b70*/  FFMA R22, R41.reuse, R61, R22 ;  /* 0x0000003d29167223 */ /* 0x040fe20000000016 */
[----:B------:R-:W-:Y:S02]  /*6b80*/  HADD2.F32 R70, -RZ, R67.H1_H1 ;  /* 0x30000043ff467230 */ /* 0x000fe40000004100 */
[C---:B------:R-:W-:Y:S01]  /*6b90*/  FMUL R26, R38.reuse, R30 ;  /* 0x0000001e261a7220 */ /* 0x040fe20000400000 */
[--C-:B------:R-:W-:Y:S02]  /*6ba0*/  HADD2.F32 R67, -RZ, R40.reuse.H0_H0 ;  /* 0x20000028ff437230 */ /* 0x100fe40000004100 */
[C---:B------:R-:W-:Y:S01]  /*6bb0*/  FFMA R27, R41.reuse, R66, R27 ;  /* 0x00000042291b7223 */ /* 0x040fe2000000001b */
[C---:B------:R-:W-:Y:S01]  /*6bc0*/  FMUL R31, R38.reuse, R31 ;  /* 0x0000001f261f7220 */ /* 0x040fe20000400000 */
[C---:B------:R-:W-:Y:S01]  /*6bd0*/  FFMA R24, R41.reuse, R63, R24 ;  /* 0x0000003f29187223 */ /* 0x040fe20000000018 */
[----:B------:R-:W-:Y:S02]  /*6be0*/  HADD2.F32 R40, -RZ, R40.H1_H1 ;  /* 0x30000028ff287230 */ /* 0x000fe40000004100 */
[C---:B------:R-:W-:Y:S01]  /*6bf0*/  FFMA R25, R41.reuse, R68, R25 ;  /* 0x0000004429197223 */ /* 0x040fe20000000019 */
[--C-:B------:R-:W-:Y:S02]  /*6c00*/  HADD2.F32 R69, -RZ, R42.reuse.H0_H0 ;  /* 0x2000002aff457230 */ /* 0x100fe40000004100 */
[C---:B------:R-:W-:Y:S01]  /*6c10*/  FFMA R26, R41.reuse, R65, R26 ;  /* 0x00000041291a7223 */ /* 0x040fe2000000001a */
[----:B------:R-:W-:Y:S02]  /*6c20*/  HADD2.F32 R42, -RZ, R42.H1_H1 ;  /* 0x3000002aff2a7230 */ /* 0x000fe40000004100 */
[C---:B------:R-:W-:Y:S01]  /*6c30*/  FMUL R30, R38.reuse, R34 ;  /* 0x00000022261e7220 */ /* 0x040fe20000400000 */
[----:B------:R-:W-:Y:S01]  /*6c40*/  FFMA R31, R41, R70, R31 ;  /* 0x00000046291f7223 */ /* 0x000fe2000000001f */
[----:B------:R-:W-:Y:S01]  /*6c50*/  FMUL R35, R38, R35 ;  /* 0x0000002326237220 */ /* 0x000fe20000400000 */
[----:B------:R-:W-:Y:S01]  /*6c60*/  F2FP.SATFINITE.E4M3.F32.PACK_AB_MERGE_C R106, R15, R10, RZ ;  /* 0x0000000a0f6a723e */ /* 0x000fe200048070ff */
[----:B------:R-:W-:Y:S01]  /*6c70*/  FFMA R28, R41, R67, R28 ;  /* 0x00000043291c7223 */ /* 0x000fe2000000001c */
[----:B------:R-:W-:Y:S01]  /*6c80*/  F2FP.SATFINITE.E4M3.F32.PACK_AB_MERGE_C R107, R19, R14, RZ ;  /* 0x0000000e136b723e */ /* 0x000fe200048070ff */
[C---:B------:R-:W-:Y:S01]  /*6c90*/  FFMA R29, R41.reuse, R40, R29 ;  /* 0x00000028291d7223 */ /* 0x040fe2000000001d */
[C---:B------:R-:W-:Y:S01]  /*6ca0*/  FFMA R30, R41.reuse, R69, R30 ;  /* 0x00000045291e7223 */ /* 0x040fe2000000001e */
[----:B------:R-:W-:Y:S01]  /*6cb0*/  FFMA R35, R41, R42, R35 ;  /* 0x0000002a29237223 */ /* 0x000fe20000000023 */
[----:B------:R-:W-:Y:S02]  /*6cc0*/  F2FP.SATFINITE.E4M3.F32.PACK_AB_MERGE_C R106, R9, R8, R106 ;  /* 0x00000008096a723e */ /* 0x000fe4000480706a */
[----:B------:R-:W-:Y:S02]  /*6cd0*/  F2FP.SATFINITE.E4M3.F32.PACK_AB_MERGE_C R107, R13, R12, R107 ;  /* 0x0000000c0d6b723e */ /* 0x000fe4000480706b */
[----:B------:R-:W-:Y:S02]  /*6ce0*/  F2FP.SATFINITE.E4M3.F32.PACK_AB_MERGE_C R108, R23, R18, RZ ;  /* 0x00000012176c723e */ /* 0x000fe400048070ff */
[----:B------:R-:W-:Y:S01]  /*6cf0*/  F2FP.SATFINITE.E4M3.F32.PACK_AB_MERGE_C R109, R27, R22, RZ ;  /* 0x000000161b6d723e */ /* 0x000fe200048070ff */
[----:B------:R1:W-:Y:S01]  /*6d00*/  STS.128 [R84+UR44+0x4200], R104 ;  /* 0x0042006854007988 */ /* 0x0003e20008000c2c */
[----:B------:R-:W-:Y:S02]  /*6d10*/  F2FP.SATFINITE.E4M3.F32.PACK_AB_MERGE_C R113, R31, R26, RZ ;  /* 0x0000001a1f71723e */ /* 0x000fe400048070ff */
[----:B------:R-:W-:Y:S02]  /*6d20*/  F2FP.SATFINITE.E4M3.F32.PACK_AB_MERGE_C R114, R35, R30, RZ ;  /* 0x0000001e2372723e */ /* 0x000fe400048070ff */
[----:B------:R-:W-:Y:S02]  /*6d30*/  F2FP.SATFINITE.E4M3.F32.PACK_AB_MERGE_C R108, R17, R16, R108 ;  /* 0x00000010116c723e */ /* 0x000fe4000480706c */
[----:B------:R-:W-:Y:S02]  /*6d40*/  F2FP.SATFINITE.E4M3.F32.PACK_AB_MERGE_C R109, R21, R20, R109 ;  /* 0x00000014156d723e */ /* 0x000fe4000480706d */
[----:B------:R-:W-:Y:S02]  /*6d50*/  F2FP.SATFINITE.E4M3.F32.PACK_AB_MERGE_C R110, R25, R24, R113 ;  /* 0x00000018196e723e */ /* 0x000fe40004807071 */
[----:B------:R-:W-:Y:S02]  /*6d60*/  F2FP.SATFINITE.E4M3.F32.PACK_AB_MERGE_C R111, R29, R28, R114 ;  /* 0x0000001c1d6f723e */ /* 0x000fe40004807072 */
[----:B------:R-:W-:Y:S02]  /*6d70*/  LEA R112, R93, UR44, 0x3 ;  /* 0x0000002c5d707c11 */ /* 0x000fe4000f8e18ff */
[----:B------:R-:W-:Y:S01]  /*6d80*/  @P6 SHF.L.U32 R113, R91, 0x1f, RZ ;  /* 0x0000001f5b716819 */ /* 0x000fe200000006ff */
[----:B------:R1:W-:Y:S01]  /*6d90*/  STS.128 [R99+0x4210], R108 ;  /* 0x0042106c63007388 */ /* 0x0003e20000000c00 */
[----:B------:R-:W-:Y:S01]  /*6da0*/  @!PT LDS RZ, [RZ] ;  /* 0x00000000fffff984 */ /* 0x000fe20000000800 */
[----:B------:R-:W-:Y:S01]  /*6db0*/  @!PT LDS RZ, [RZ] ;  /* 0x00000000fffff984 */ /* 0x000fe20000000800 */
[----:B------:R-:W-:Y:S01]  /*6dc0*/  @!PT LDS RZ, [RZ] ;  /* 0x00000000fffff984 */ /* 0x000fe20000000800 */
[----:B------:R-:W-:Y:S01]  /*6dd0*/  @!PT LDS RZ, [RZ] ;  /* 0x00000000fffff984 */ /* 0x000fe20000000800 */
[----:B------:R2:W-:Y:S07]  /*6de0*/  MEMBAR.ALL.CTA ;  /* 0x0000000000007992 */ /* 0x0005ee0000008000 */
[----:B--2---:R-:W2:Y:S02]  /*6df0*/  FENCE.VIEW.ASYNC.S ;  /* 0x00000000000073c6 */ /* 0x004ea40000000000 */
[----:B--2---:R-:W-:Y:S06]  /*6e00*/  BAR.SYNC.DEFER_BLOCKING 0x1, 0x80 ;  /* 0x0042000000007b1d */ /* 0x004fec0000010000 */
[----:B------:R-:W-:Y:S05]  /*6e10*/  @P0 BRA `(.L_x_107) ;  /* 0x0000000000280947 */ /* 0x000fea0003800000 */
[----:B------:R-:W-:Y:S01]  /*6e20*/  UIADD3 UR4, UPT, UPT, UR44, 0x4200, URZ ;  /* 0x000042002c047890 */ /* 0x000fe2000fffe0ff */
[----:B------:R-:W-:Y:S05]  /*6e30*/  UMOV UR51, UR36 ;  /* 0x0000002400337c82 */ /* 0x000fea0008000000 */
[----:B------:R-:W-:Y:S01]  /*6e40*/  MOV R96, UR4 ;  /* 0x0000000400607c02 */ /* 0x000fe20008000f00 */
[----:B------:R-:W-:Y:S03]  /*6e50*/  UIADD3 UR4, UP0, UPT, UR62, 0x680, URZ ;  /* 0x000006803e047890 */ /* 0x000fe6000ff1e0ff */
[----:B------:R-:W-:Y:S01]  /*6e60*/  R2UR UR48, R96 ;  /* 0x00000000603072ca */ /* 0x000fe200000e0000 */
[----:B------:R-:W-:Y:S11]  /*6e70*/  UIADD3.X UR5, UPT, UPT, URZ, UR63, URZ, UP0, !UPT ;  /* 0x0000003fff057290 */ /* 0x000ff600087fe4ff */
[----:B------:R-:W-:Y:S01]  /*6e80*/  @!UPT UIADD3 URZ, UPT, UPT, URZ, URZ, URZ ;  /* 0x000000fffffff290 */ /* 0x000fe2000fffe0ff */
[----:B------:R2:W-:Y:S01]  /*6e90*/  UTMASTG.3D [UR48], [UR4] ;  /* 0x00000030040073b5 */ /* 0x0005e20008010000 */
[----:B------:R0:W-:Y:S01]  /*6ea0*/  UTMACMDFLUSH ;  /* 0x00000000000079b7 */ /* 0x0001e20000000000 */
[----:B--2---:R-:W-:Y:S04]  /*6eb0*/  DEPBAR.LE SB0, 0x1 ;  /* 0x000080400000791a */ /* 0x004fe80000000000 */
.L_x_107:
[----:B------:R-:W-:Y:S05]  /*6ec0*/  BSYNC.RECONVERGENT B0 ;  /* 0x0000000000007941 */ /* 0x000fea0003800200 */
.L_x_106:
[----:B------:R-:W-:Y:S06]  /*6ed0*/  BAR.SYNC.DEFER_BLOCKING 0x1, 0x80 ;  /* 0x0042000000007b1d */ /* 0x000fec0000010000 */
[----:B------:R-:W2:Y:S01]  /*6ee0*/  @P6 SYNCS.PHASECHK.TRANS64.TRYWAIT P0, [R112+URZ+0x50], R113 ;  /* 0x00005071700065a7 */ /* 0x000ea200080011ff */
[----:B------:R-:W-:Y:S01]  /*6ef0*/  BSSY B1, `(.L_x_108) ;  /* 0x0000020000017945 */ /* 0x000fe20003800000 */
[----:B--2---:R-:W-:Y:S03]  /*6f00*/  @P6 SEL R100, RZ, 0x1, !P0 ;  /* 0x00000001ff646807 */ /* 0x004fe60004000000 */
[----:B------:R-:W-:Y:S05]  /*6f10*/  @!P6 BRA `(.L_x_109) ;  /* 0x000000000074e947 */ /* 0x000fea0003800000 */
[----:B------:R-:W-:Y:S01]  /*6f20*/  ISETP.NE.AND P1, PT, R101, RZ, PT ;  /* 0x000000ff6500720c */ /* 0x000fe20003f25270 */
[----:B------:R-:W2:Y:S01]  /*6f30*/  S2R R0, SR_CgaCtaId ;  /* 0x0000000000007919 */ /* 0x000ea20000008800 */
[----:B------:R-:W-:Y:S01]  /*6f40*/  ISETP.NE.AND P0, PT, R100, RZ, PT ;  /* 0x000000ff6400720c */ /* 0x000fe20003f05270 */
[----:B------:R-:W-:Y:S10]  /*6f50*/  BSSY B0, `(.L_x_110) ;  /* 0x0000008000007945 */ /* 0x000ff40003800000 */
[----:B------:R-:W-:Y:S05]  /*6f60*/  @P1 IMAD R2, R93, 0x1000, R84 ;  /* 0x000010005d021824 */ /* 0x000fea00078e0254 */
[----:B------:R-:W-:Y:S05]  /*6f70*/  @P1 IADD3 R4, PT, PT, R2, UR44, RZ ;  /* 0x0000002c02041c10 */ /* 0x000fea000fffe0ff */
[----:B------:R-:W-:Y:S01]  /*6f80*/  @P1 IMAD.IADD R4, R4, 0x1, R103 ;  /* 0x0000000104041824 */ /* 0x000fe200078e0267 */
[----:B------:R-:W-:Y:S06]  /*6f90*/  @P0 BRA `(.L_x_111) ;  /* 0x00000000000c0947 */ /* 0x000fec0003800000 */
[----:B------:R-:W-:Y:S04]  /*6fa0*/  SHF.L.U32 R3, R91, 0x1f, RZ ;  /* 0x0000001f5b037819 */ /* 0x000fe800000006ff */
[----:B------:R-:W3:Y:S02]  /*6fb0*/  SYNCS.PHASECHK.TRANS64.TRYWAIT P0, [R112+URZ+0x50], R3 ;  /* 0x00005003700075a7 */ /* 0x000ee400080011ff */
[----:B---3--:R-:W-:Y:S05]  /*6fc0*/  @!P0 BRA `(.L_x_112) ;  /* 0x0000003000dc8947 */ /* 0x008fea0003800000 */
.L_x_111:
[----:B------:R-:W-:Y:S05]  /*6fd0*/  BSYNC B0 ;  /* 0x0000000000007941 */ /* 0x000fea0003800000 */
.L_x_110:
[----:B------:R-:W-:Y:S01]  /*6fe0*/  ISETP.NE.AND P0, PT, R101, RZ, PT ;  /* 0x000000ff6500720c */ /* 0x000fe20003f05270 */
[----:B---3--:R-:W-:Y:S02]  /*6ff0*/  VIADD R3, R112, 0x70 ;  /* 0x0000007070037836 */ /* 0x008fe40000000000 */
[----:B------:R-:W-:Y:S03]  /*7000*/  VIADD R93, R93, 0x1 ;  /* 0x000000015d5d7836 */ /* 0x000fe60000000000 */
[----:B--2---:R-:W-:Y:S07]  /*7010*/  PRMT R0, R0, 0x654, R3 ;  /* 0x0000065400007816 */ /* 0x004fee0000000003 */
[----:B------:R2:W3:Y:S04]  /*7020*/  @P0 LDS.128 R72, [R2+UR44+0x200] ;  /* 0x0002002c02480984 */ /* 0x0004e80008000c00 */
[----:B------:R2:W4:Y:S01]  /*7030*/  @P0 LDS.128 R76, [R4+0x210] ;  /* 0x00021000044c0984 */ /* 0x0005220000000c00 */
        /* <DEDUP_REMOVED lines=10> */
[----:B--23--:R-:W-:Y:S02]  /*70e0*/  LOP3.LUT R91, R91, R0, RZ, 0x3c, !PT ;  /* 0x000000005b5b7212 */ /* 0x00cfe400078e3cff */
.L_x_109:
[----:B------:R-:W-:Y:S05]  /*70f0*/  BSYNC B1 ;  /* 0x0000000000017941 */ /* 0x000fea0003800000 */
.L_x_108:
[----:B------:R-:W-:Y:S05]  /*7100*/  VIADD R3, R39, 0x40 ;  /* 0x0000004027037836 */ /* 0x000fea0000000000 */
[----:B------:R-:W-:Y:S04]  /*7110*/  SHF.R.U32.HI R3, RZ, 0x15, R3 ;  /* 0x00000015ff037819 */ /* 0x000fe80000011603 */
[----:B------:R-:W-:Y:S11]  /*7120*/  LOP3.LUT P0, RZ, R3, 0x3, R86, 0x48, !PT ;  /* 0x0000000303ff7812 */ /* 0x000ff60007804856 */
[----:B------:R-:W-:Y:S02]  /*7130*/  @!UPT UIADD3 URZ, UPT, UPT, URZ, URZ, URZ ;  /* 0x000000fffffff290 */ /* 0x000fe4000fffe0ff */
[----:B------:R-:W-:Y:S05]  /*7140*/  @!P0 BRA `(.L_x_113) ;  /* 0x0000000000408947 */ /* 0x000fea0003800000 */
[----:B------:R-:W2:Y:S01]  /*7150*/  LDCU.64 UR8, c[0x4][0x78] ;  /* 0x01000f00ff0877ac */ /* 0x000ea20008000a00 */
[----:B------:R-:W-:Y:S01]  /*7160*/  MOV R3, 0x0 ;  /* 0x0000000000037802 */ /* 0x000fe20000000f00 */
[----:B------:R-:W-:Y:S02]  /*7170*/  HFMA2 R12, -RZ, RZ, 0, 5.9604644775390625e-08 ;  /* 0x00000001ff0c7431 */ /* 0x000fe400000001ff */
[----:B------:R-:W-:Y:S02]  /*7180*/  IMAD.MOV.U32 R8, RZ, RZ, 0x192 ;  /* 0x00000192ff087424 */ /* 0x000fe400078e00ff */
[----:B------:R-:W-:Y:S01]  /*7190*/  IMAD.MOV.U32 R13, RZ, RZ, RZ ;  /* 0x000000ffff0d7224 */ /* 0x000fe200078e00ff */
[----:B------:R-:W3:Y:S01]  /*71a0*/  LDCU.64 UR6, c[0x4][0x80] ;  /* 0x01001000ff0677ac */ /* 0x000ee20008000a00 */
[----:B------:R-:W1:Y:S01]  /*71b0*/  LDC.64 R2, c[0x4][R3] ;  /* 0x0100000003027b82 */ /* 0x000e620000000a00 */
[----:B------:R-:W5:Y:S01]  /*71c0*/  LDCU.64 UR4, c[0x4][0x18] ;  /* 0x01000300ff0477ac */ /* 0x000f620008000a00 */
[----:B--2---:R-:W-:Y:S01]  /*71d0*/  MOV R5, UR9 ;  /* 0x0000000900057c02 */ /* 0x004fe20008000f00 */
[----:B------:R-:W-:Y:S01]  /*71e0*/  IMAD.U32 R4, RZ, RZ, UR8 ;  /* 0x00000008ff047e24 */ /* 0x000fe2000f8e00ff */
[----:B---3--:R-:W-:Y:S01]  /*71f0*/  MOV R7, UR7 ;  /* 0x0000000700077c02 */ /* 0x008fe20008000f00 */
[----:B------:R-:W-:Y:S01]  /*7200*/  IMAD.U32 R6, RZ, RZ, UR6 ;  /* 0x00000006ff067e24 */ /* 0x000fe2000f8e00ff */
[----:B-----5:R-:W-:Y:S01]  /*7210*/  MOV R11, UR5 ;  /* 0x00000005000b7c02 */ /* 0x020fe20008000f00 */
[----:B------:R-:W-:Y:S02]  /*7220*/  IMAD.U32 R10, RZ, RZ, UR4 ;  /* 0x00000004ff0a7e24 */ /* 0x000fe4000f8e00ff */
[----:B------:R-:W-:Y:S07]  /*7230*/  LEPC R20, `(.L_x_113) ;  /* 0x000000001014794e */ /* 0x000fee0000000000 */
[----:B-1--4-:R-:W-:Y:S05]  /*7240*/  CALL.ABS.NOINC R2 ;  /* 0x0000000002007343 */ /* 0x012fea0003c00000 */
.L_x_113:
        /* <DEDUP_REMOVED lines=14> */
[----:B------:R-:W-:Y:S01]  /*7330*/  F2FP.F16.E4M3.UNPACK_B R54, R75 ;  /* 0x0000004bff36723e */ /* 0x000fe200020006ff */
[----:B------:R-:W-:Y:S01]  /*7340*/  LDTM.16dp32bit_t0_t15.x32 R4, tmem[UR4+0x40] ;  /* 0x00004004000479ee */ /* 0x000fe20008a80000 */
[----:B------:R-:W2:Y:S01]  /*7350*/  LDTM.16dp32bit_t16_t31.x32 R4, tmem[UR4+0x60] ;  /* 0x00006004000479ee */ /* 0x000ea20008aa0000 */
[----:B------:R-:W-:Y:S01]  /*7360*/  HADD2.F32 R46, -RZ, R46.H1_H1 ;  /* 0x3000002eff2e7230 */ /* 0x000fe20000004100 */
[----:B----4-:R-:W-:Y:S01]  /*7370*/  F2FP.F16.E4M3.UNPACK_B R58, R76 ;  /* 0x0000004cff3a723e */ /* 0x010fe200020006ff */
[--C-:B------:R-:W-:Y:S01]  /*7380*/  HADD2.F32 R49, -RZ, R50.reuse.H0_H0 ;  /* 0x20000032ff317230 */ /* 0x100fe20000004100 */
[----:B------:R-:W-:Y:S01]  /*7390*/  F2FP.F16.E4M3.UNPACK_B R62, R77 ;  /* 0x0000004dff3e723e */ /* 0x000fe200020006ff */
[----:B------:R-:W-:Y:S01]  /*73a0*/  HADD2.F32 R50, -RZ, R50.H1_H1 ;  /* 0x30000032ff327230 */ /* 0x000fe20000004100 */
[----:B------:R-:W-:Y:S01]  /*73b0*/  F2FP.F16.E4M3.UNPACK_B R66, R78 ;  /* 0x0000004eff42723e */ /* 0x000fe200020006ff */
[--C-:B------:R-:W-:Y:S01]  /*73c0*/  HADD2.F32 R53, -RZ, R54.reuse.H0_H0 ;  /* 0x20000036ff357230 */ /* 0x100fe20000004100 */
[----:B------:R-:W-:Y:S01]  /*73d0*/  F2FP.F16.E4M3.UNPACK_B R70, R79 ;  /* 0x0000004fff46723e */ /* 0x000fe200020006ff */
[----:B------:R-:W-:Y:S01]  /*73e0*/  HADD2.F32 R54, -RZ, R54.H1_H1 ;  /* 0x30000036ff367230 */ /* 0x000fe20000004100 */
[----:B------:R-:W-:Y:S01]  /*73f0*/  F2FP.F16.E4M3.UNPACK_B R56, R75.H1 ;  /* 0x0000004bff38723e */ /* 0x000fe200030006ff */
[--C-:B------:R-:W-:Y:S01]  /*7400*/  HADD2.F32 R57, -RZ, R58.reuse.H0_H0 ;  /* 0x2000003aff397230 */ /* 0x100fe20000004100 */
[----:B------:R-:W-:Y:S01]  /*7410*/  F2FP.F16.E4M3.UNPACK_B R60, R76.H1 ;  /* 0x0000004cff3c723e */ /* 0x000fe200030006ff */
[----:B------:R-:W-:Y:S01]  /*7420*/  HADD2.F32 R58, -RZ, R58.H1_H1 ;  /* 0x3000003aff3a7230 */ /* 0x000fe20000004100 */
[----:B------:R-:W-:Y:S01]  /*7430*/  F2FP.F16.E4M3.UNPACK_B R64, R77.H1 ;  /* 0x0000004dff40723e */ /* 0x000fe200030006ff */
[--C-:B------:R-:W-:Y:S01]  /*7440*/  HADD2.F32 R61, -RZ, R62.reuse.H0_H0 ;  /* 0x2000003eff3d7230 */ /* 0x100fe20000004100 */
[----:B------:R-:W-:Y:S01]  /*7450*/  F2FP.F16.E4M3.UNPACK_B R68, R78.H1 ;  /* 0x0000004eff44723e */ /* 0x000fe200030006ff */
[----:B------:R-:W-:Y:S01]  /*7460*/  HADD2.F32 R62, -RZ, R62.H1_H1 ;  /* 0x3000003eff3e7230 */ /* 0x000fe20000004100 */
[----:B------:R-:W-:Y:S01]  /*7470*/  ISETP.NE.AND P0, PT, R97, RZ, PT ;  /* 0x000000ff6100720c */ /* 0x000fe20003f05270 */
[--C-:B------:R-:W-:Y:S01]  /*7480*/  HADD2.F32 R65, -RZ, R66.reuse.H0_H0 ;  /* 0x20000042ff417230 */ /* 0x100fe20000004100 */
[----:B------:R-:W-:Y:S01]  /*7490*/  ISETP.NE.AND P6, PT, R102, RZ, PT ;  /* 0x000000ff6600720c */ /* 0x000fe20003fc5270 */
[----:B------:R-:W-:Y:S02]  /*74a0*/  HADD2.F32 R66, -RZ, R66.H1_H1 ;  /* 0x30000042ff427230 */ /* 0x000fe40000004100 */
[--C-:B------:R-:W-:Y:S02]  /*74b0*/  HADD2.F32 R69, -RZ, R70.reuse.H0_H0 ;  /* 0x20000046ff457230 */ /* 0x100fe40000004100 */
[C---:B--2---:R-:W-:Y:S01]  /*74c0*/  FMUL R0, R38.reuse, R4 ;  /* 0x0000000426007220 */ /* 0x044fe20000400000 */
[C---:B------:R-:W-:Y:S01]  /*74d0*/  FMUL R2, R38.reuse, R5 ;  /* 0x0000000526027220 */ /* 0x040fe20000400000 */
[C---:B------:R-:W-:Y:S01]  /*74e0*/  FMUL R4, R38.reuse, R8 ;  /* 0x0000000826047220 */ /* 0x040fe20000400000 */
[C---:B------:R-:W-:Y:S01]  /*74f0*/  FMUL R5, R38.reuse, R9 ;  /* 0x0000000926057220 */ /* 0x040fe20000400000 */
[C---:B------:R-:W-:Y:S01]  /*7500*/  FFMA R0, R41.reuse, R40, R0 ;  /* 0x0000002829007223 */ /* 0x040fe20000000000 */
[C---:B------:R-:W-:Y:S01]  /*7510*/  FFMA R2, R41.reuse, R43, R2 ;  /* 0x0000002b29027223 */ /* 0x040fe20000000002 */
        /* <DEDUP_REMOVED lines=10> */
[----:B------:R-:W-:Y:S02]  /*75c0*/  HADD2.F32 R70, -RZ, R70.H1_H1 ;  /* 0x30000046ff467230 */ /* 0x000fe40000004100 */
[C---:B------:R-:W-:Y:S01]  /*75d0*/  FMUL R28, R38.reuse, R32 ;  /* 0x00000020261c7220 */ /* 0x040fe20000400000 */
[C---:B------:R-:W-:Y:S01]  /*75e0*/  FMUL R29, R38.reuse, R33 ;  /* 0x00000021261d7220 */ /* 0x040fe20000400000 */
[C---:B------:R-:W-:Y:S01]  /*75f0*/  FMUL R3, R38.reuse, R6 ;  /* 0x0000000626037220 */ /* 0x040fe20000400000 */
[C---:B------:R-:W-:Y:S01]  /*7600*/  FMUL R7, R38.reuse, R7 ;  /* 0x0000000726077220 */ /* 0x040fe20000400000 */
[--C-:B------:R-:W-:Y:S02]  /*7610*/  HADD2.F32 R47, -RZ, R48.reuse.H0_H0 ;  /* 0x20000030ff2f7230 */ /* 0x100fe40000004100 */
[C---:B------:R-:W-:Y:S01]  /*7620*/  FMUL R6, R38.reuse, R10 ;  /* 0x0000000a26067220 */ /* 0x040fe20000400000 */
[C---:B------:R-:W-:Y:S01]  /*7630*/  FFMA R3, R41.reuse, R42, R3 ;  /* 0x0000002a29037223 */ /* 0x040fe20000000003 */
[----:B------:R-:W-:Y:S02]  /*7640*/  HADD2.F32 R48, -RZ, R48.H1_H1 ;  /* 0x30000030ff307230 */ /* 0x000fe40000004100 */
[C---:B------:R-:W-:Y:S01]  /*7650*/  FFMA R7, R41.reuse, R44, R7 ;  /* 0x0000002c29077223 */ /* 0x040fe20000000007 */
[C---:B------:R-:W-:Y:S01]  /*7660*/  FFMA R4, R41.reuse, R45, R4 ;  /* 0x0000002d29047223 */ /* 0x040fe20000000004 */
[C---:B------:R-:W-:Y:S01]  /*7670*/  FFMA R5, R41.reuse, R46, R5 ;  /* 0x0000002e29057223 */ /* 0x040fe20000000005 */
[----:B------:R-:W-:Y:S01]  /*7680*/  FFMA R6, R41, R47, R6 ;  /* 0x0000002f29067223 */ /* 0x000fe20000000006 */
[----:B------:R-:W-:Y:S01]  /*7690*/  FMUL R11, R38, R11 ;  /* 0x0000000b260b7220 */ /* 0x000fe20000400000 */
[----:B------:R-:W-:Y:S01]  /*76a0*/  F2FP.F16.E4M3.UNPACK_B R40, R79.H1 ;  /* 0x0000004fff28723e */ /* 0x000fe200030006ff */
[--C-:B------:R-:W-:Y:S01]  /*76b0*/  HADD2.F32 R51, -RZ, R52.reuse.H0_H0 ;  /* 0x20000034ff337230 */ /* 0x100fe20000004100 */
[----:B-1----:R-:W-:Y:S01]  /*76c0*/  F2FP.SATFINITE.E4M3.F32.PACK_AB_MERGE_C R105, R7, R3, RZ ;  /* 0x000000030769723e */ /* 0x002fe200048070ff */
[C---:B------:R-:W-:Y:S01]  /*76d0*/  FFMA R11, R41.reuse, R48, R11 ;  /* 0x00000030290b7223 */ /* 0x040fe2000000000b */
[C---:B------:R-:W-:Y:S01]  /*76e0*/  FFMA R8, R41.reuse, R49, R8 ;  /* 0x0000003129087223 */ /* 0x040fe20000000008 */
[----:B------:R-:W-:Y:S01]  /*76f0*/  FFMA R9, R41, R50, R9 ;  /* 0x0000003229097223 */ /* 0x000fe20000000009 */
[----:B------:R-:W-:Y:S01]  /*7700*/  F2FP.SATFINITE.E4M3.F32.PACK_AB_MERGE_C R104, R2, R0, R105 ;  /* 0x000000000268723e */ /* 0x000fe20004807069 */
[----:B------:R-:W-:Y:S01]  /*7710*/  HADD2.F32 R52, -RZ, R52.H1_H1 ;  /* 0x30000034ff347230 */ /* 0x000fe20000004100 */
[----:B------:R-:W-:Y:S01]  /*7720*/  F2FP.SATFINITE.E4M3.F32.PACK_AB_MERGE_C R106, R11, R6, RZ ;  /* 0x000000060b6a723e */ /* 0x000fe200048070ff */
[C---:B------:R-:W-:Y:S01]  /*7730*/  FMUL R10, R38.reuse, R14 ;  /* 0x0000000e260a7220 */ /* 0x040fe20000400000 */
[C---:B------:R-:W-:Y:S01]  /*7740*/  FMUL R15, R38.reuse, R15 ;  /* 0x0000000f260f7220 */ /* 0x040fe20000400000 */
[--C-:B------:R-:W-:Y:S01]  /*7750*/  HADD2.F32 R55, -RZ, R56.reuse.H0_H0 ;  /* 0x20000038ff377230 */ /* 0x100fe20000004100 */
[----:B------:R-:W-:Y:S01]  /*7760*/  F2FP.SATFINITE.E4M3.F32.PACK_AB_MERGE_C R105, R5, R4, R106 ;  /* 0x000000040569723e */ /* 0x000fe2000480706a */
[C---:B------:R-:W-:Y:S01]  /*7770*/  FFMA R10, R41.reuse, R51, R10 ;  /* 0x00000033290a7223 */ /* 0x040fe2000000000a */
[C---:B------:R-:W-:Y:S01]  /*7780*/  FFMA R15, R41.reuse, R52, R15 ;  /* 0x00000034290f7223 */ /* 0x040fe2000000000f */
[C---:B------:R-:W-:Y:S01]  /*7790*/  FFMA R12, R41.reuse, R53, R12 ;  /* 0x00000035290c7223 */ /* 0x040fe2000000000c */
[C---:B------:R-:W-:Y:S01]  /*77a0*/  FFMA R13, R41.reuse, R54, R13 ;  /* 0x00000036290d7223 */ /* 0x040fe2000000000d */
[----:B------:R-:W-:Y:S02]  /*77b0*/  HADD2.F32 R56, -RZ, R56.H1_H1 ;  /* 0x30000038ff387230 */ /* 0x000fe40000004100 */
[C---:B------:R-:W-:Y:S01]  /*77c0*/  FMUL R14, R38.reuse, R18 ;  /* 0x00000012260e7220 */ /* 0x040fe20000400000 */
[C---:B------:R-:W-:Y:S01]  /*77d0*/  FMUL R19, R38.reuse, R19 ;  /* 0x0000001326137220 */ /* 0x040fe20000400000 */
[--C-:B------:R-:W-:Y:S02]  /*77e0*/  HADD2.F32 R59, -RZ, R60.reuse.H0_H0 ;  /* 0x2000003cff3b7230 */ /* 0x100fe40000004100 */
[C---:B------:R-:W-:Y:S01]  /*77f0*/  FMUL R18, R38.reuse, R22 ;  /* 0x0000001626127220 */ /* 0x040fe20000400000 */
[C---:B------:R-:W-:Y:S01]  /*7800*/  FFMA R14, R41.reuse, R55, R14 ;  /* 0x00000037290e7223 */ /* 0x040fe2000000000e */
[----:B------:R-:W-:Y:S02]  /*7810*/  HADD2.F32 R60, -RZ, R60.H1_H1 ;  /* 0x3000003cff3c7230 */ /* 0x000fe40000004100 */
        /* <DEDUP_REMOVED lines=8> */
[C---:B------:R-:W-:Y:S01]  /*78a0*/  FFMA R23, R41.reuse, R60, R23 ;  /* 0x0000003c29177223 */ /* 0x040fe20000000017 */
[C---:B------:R-:W-:Y:S01]  /*78b0*/  FMUL R27, R38.reuse, R27 ;  /* 0x0000001b261b7220 */ /* 0x040fe20000400000 */
[C---:B------:R-:W-:Y:S01]  /*78c0*/  FFMA R20, R41.reuse, R61, R20 ;  /* 0x0000003d29147223 */ /* 0x040fe20000000014 */
[C---:B------:R-:W-:Y:S01]  /*78d0*/  FFMA R21, R41.reuse, R62, R21 ;  /* 0x0000003e29157223 */ /* 0x040fe20000000015 */
[--C-:B------:R-:W-:Y:S02]  /*78e0*/  HADD2.F32 R67, -RZ, R68.reuse.H0_H0 ;  /* 0x20000044ff437230 */ /* 0x100fe40000004100 */
[----:B------:R-:W-:Y:S01]  /*78f0*/  FFMA R22, R41, R63, R22 ;  /* 0x0000003f29167223 */ /* 0x000fe20000000016 */
[----:B------:R-:W-:Y:S02]  /*7900*/  HADD2.F32 R68, -RZ, R68.H1_H1 ;  /* 0x30000044ff447230 */ /* 0x000fe40000004100 */
[C---:B------:R-:W-:Y:S01]  /*7910*/  FMUL R26, R38.reuse, R30 ;  /* 0x0000001e261a7220 */ /* 0x040fe20000400000 */
[----:B------:R-:W-:Y:S01]  /*7920*/  F2FP.SATFINITE.E4M3.F32.PACK_AB_MERGE_C R107, R15, R10, RZ ;  /* 0x0000000a0f6b723e */ /* 0x000fe200048070ff */
        /* <DEDUP_REMOVED lines=8> */
[----:B------:R-:W-:Y:S01]  /*79b0*/  F2FP.SATFINITE.E4M3.F32.PACK_AB_MERGE_C R106, R9, R8, R107 ;  /* 0x00000008096a723e */ /* 0x000fe2000480706b */
[----:B------:R-:W-:Y:S01]  /*79c0*/  FFMA R31, R41, R68, R31 ;  /* 0x00000044291f7223 */ /* 0x000fe2000000001f */
[----:B------:R-:W-:Y:S01]  /*79d0*/  FMUL R35, R38, R35 ;  /* 0x0000002326237220 */ /* 0x000fe20000400000 */
[----:B------:R-:W-:Y:S01]  /*79e0*/  F2FP.SATFINITE.E4M3.F32.PACK_AB_MERGE_C R107, R19, R14, RZ ;  /* 0x0000000e136b723e */ /* 0x000fe200048070ff */
[C---:B------:R-:W-:Y:S01]  /*79f0*/  FFMA R28, R41.reuse, R69, R28 ;  /* 0x00000045291c7223 */ /* 0x040fe2000000001c */
[C---:B------:R-:W-:Y:S01]  /*7a00*/  FFMA R29, R41.reuse, R70, R29 ;  /* 0x00000046291d7223 */ /* 0x040fe2000000001d */
[C---:B------:R-:W-:Y:S01]  /*7a10*/  FFMA R30, R41.reuse, R43, R30 ;  /* 0x0000002b291e7223 */ /* 0x040fe2000000001e */
[----:B------:R-:W-:Y:S01]  /*7a20*/  FFMA R35, R41, R40, R35 ;  /* 0x0000002829237223 */ /* 0x000fe20000000023 */
        /* <DEDUP_REMOVED lines=21> */
[----:B------:R-:W-:Y:S02]  /*7b80*/  UIADD3 UR4, UP0, UPT, UR62, 0x680, URZ ;  /* 0x000006803e047890 */ /* 0x000fe4000ff1e0ff */
[----:B------:R-:W-:Y:S02]  /*7b90*/  UIADD3 UR9, UPT, UPT, UR49, 0x40, URZ ;  /* 0x0000004031097890 */ /* 0x000fe4000fffe0ff */
[----:B------:R-:W-:Y:S02]  /*7ba0*/  UIADD3 UR8, UPT, UPT, UR44, 0x5200, URZ ;  /* 0x000052002c087890 */ /* 0x000fe4000fffe0ff */
[----:B------:R-:W-:Y:S01]  /*7bb0*/  UIADD3.X UR5, UPT, UPT, URZ, UR63, URZ, UP0, !UPT ;  /* 0x0000003fff057290 */ /* 0x000fe200087fe4ff */
[----:B------:R-:W-:Y:S01]  /*7bc0*/  UMOV UR10, UR50 ;  /* 0x00000032000a7c82 */ /* 0x000fe20008000000 */
[----:B------:R-:W-:Y:S07]  /*7bd0*/  UMOV UR11, UR36 ;  /* 0x00000024000b7c82 */ /* 0x000fee0008000000 */
[----:B------:R2:W-:Y:S01]  /*7be0*/  UTMASTG.3D [UR8], [UR4] ;  /* 0x00000008040073b5 */ /* 0x0005e20008010000 */
[----:B------:R0:W-:Y:S01]  /*7bf0*/  UTMACMDFLUSH ;  /* 0x00000000000079b7 */ /* 0x0001e20000000000 */
[----:B--2---:R-:W-:Y:S04]  /*7c00*/  DEPBAR.LE SB0, 0x1 ;  /* 0x000080400000791a */ /* 0x004fe80000000000 */
.L_x_115:
[----:B------:R-:W-:Y:S05]  /*7c10*/  BSYNC.RECONVERGENT B0 ;  /* 0x0000000000007941 */ /* 0x000fea0003800200 */
.L_x_114:
        /* <DEDUP_REMOVED lines=16> */
.L_x_119:
[----:B------:R-:W-:Y:S05]  /*7d20*/  BSYNC B0 ;  /* 0x0000000000007941 */ /* 0x000fea0003800000 */
.L_x_118:
        /* <DEDUP_REMOVED lines=17> */
.L_x_117:
[----:B------:R-:W-:Y:S05]  /*7e40*/  BSYNC B1 ;  /* 0x0000000000017941 */ /* 0x000fea0003800000 */
.L_x_116:
        /* <DEDUP_REMOVED lines=21> */
.L_x_121:
        /* <DEDUP_REMOVED lines=18> */
[----:B------:R-:W-:Y:S01]  /*80c0*/  ISETP.NE.AND P6, PT, R102, RZ, PT ;  /* 0x000000ff6600720c */ /* 0x000fe20003fc5270 */
[--C-:B------:R-:W-:Y:S01]  /*80d0*/  HADD2.F32 R49, -RZ, R50.reuse.H0_H0 ;  /* 0x20000032ff317230 */ /* 0x100fe20000004100 */
[----:B----4-:R-:W-:Y:S01]  /*80e0*/  F2FP.F16.E4M3.UNPACK_B R58, R76 ;  /* 0x0000004cff3a723e */ /* 0x010fe200020006ff */
[----:B------:R-:W-:Y:S01]  /*80f0*/  HADD2.F32 R50, -RZ, R50.H1_H1 ;  /* 0x30000032ff327230 */ /* 0x000fe20000004100 */
[----:B------:R-:W-:Y:S01]  /*8100*/  F2FP.F16.E4M3.UNPACK_B R62, R77 ;  /* 0x0000004dff3e723e */ /* 0x000fe200020006ff */
[--C-:B------:R-:W-:Y:S01]  /*8110*/  HADD2.F32 R53, -RZ, R54.reuse.H0_H0 ;  /* 0x20000036ff357230 */ /* 0x100fe20000004100 */
[----:B------:R-:W-:Y:S01]  /*8120*/  F2FP.F16.E4M3.UNPACK_B R66, R78 ;  /* 0x0000004eff42723e */ /* 0x000fe200020006ff */
[----:B------:R-:W-:Y:S01]  /*8130*/  HADD2.F32 R54, -RZ, R54.H1_H1 ;  /* 0x30000036ff367230 */ /* 0x000fe20000004100 */
[----:B------:R-:W-:Y:S01]  /*8140*/  F2FP.F16.E4M3.UNPACK_B R70, R79 ;  /* 0x0000004fff46723e */ /* 0x000fe200020006ff */
[--C-:B------:R-:W-:Y:S01]  /*8150*/  HADD2.F32 R57, -RZ, R58.reuse.H0_H0 ;  /* 0x2000003aff397230 */ /* 0x100fe20000004100 */
[----:B------:R-:W-:Y:S01]  /*8160*/  F2FP.F16.E4M3.UNPACK_B R56, R75.H1 ;  /* 0x0000004bff38723e */ /* 0x000fe200030006ff */
[----:B------:R-:W-:Y:S01]  /*8170*/  HADD2.F32 R58, -RZ, R58.H1_H1 ;  /* 0x3000003aff3a7230 */ /* 0x000fe20000004100 */
[----:B------:R-:W-:Y:S01]  /*8180*/  F2FP.F16.E4M3.UNPACK_B R60, R76.H1 ;  /* 0x0000004cff3c723e */ /* 0x000fe200030006ff */
[--C-:B------:R-:W-:Y:S01]  /*8190*/  HADD2.F32 R61, -RZ, R62.reuse.H0_H0 ;  /* 0x2000003eff3d7230 */ /* 0x100fe20000004100 */
[----:B------:R-:W-:Y:S01]  /*81a0*/  F2FP.F16.E4M3.UNPACK_B R64, R77.H1 ;  /* 0x0000004dff40723e */ /* 0x000fe200030006ff */
[----:B------:R-:W-:Y:S01]  /*81b0*/  HADD2.F32 R62, -RZ, R62.H1_H1 ;  /* 0x3000003eff3e7230 */ /* 0x000fe20000004100 */
[----:B------:R-:W-:Y:S01]  /*81c0*/  F2FP.F16.E4M3.UNPACK_B R68, R78.H1 ;  /* 0x0000004eff44723e */ /* 0x000fe200030006ff */
        /* <DEDUP_REMOVED lines=112> */
[----:B------:R-:W-:Y:S02]  /*88d0*/  UIADD3 UR4, UPT, UPT, UR44, 0x4200, URZ ;  /* 0x000042002c047890 */ /* 0x000fe4000fffe0ff */
[----:B------:R-:W-:Y:S01]  /*88e0*/  UIADD3 UR9, UPT, UPT, UR49, 0x80, URZ ;  /* 0x0000008031097890 */ /* 0x000fe2000fffe0ff */
[----:B------:R-:W-:Y:S01]  /*88f0*/  UMOV UR10, UR50 ;  /* 0x00000032000a7c82 */ /* 0x000fe20008000000 */
[----:B------:R-:W-:Y:S02]  /*8900*/  UMOV UR11, UR36 ;  /* 0x00000024000b7c82 */ /* 0x000fe40008000000 */
        /* <DEDUP_REMOVED lines=8> */
.L_x_123:
[----:B------:R-:W-:Y:S05]  /*8990*/  BSYNC.RECONVERGENT B0 ;  /* 0x0000000000007941 */ /* 0x000fea0003800200 */
.L_x_122:
        /* <DEDUP_REMOVED lines=16> */
.L_x_127:
[----:B------:R-:W-:Y:S05]  /*8aa0*/  BSYNC B0 ;  /* 0x0000000000007941 */ /* 0x000fea0003800000 */
.L_x_126:
        /* <DEDUP_REMOVED lines=17> */
.L_x_125:
[----:B------:R-:W-:Y:S05]  /*8bc0*/  BSYNC B1 ;  /* 0x0000000000017941 */ /* 0x000fea0003800000 */
.L_x_124:
        /* <DEDUP_REMOVED lines=21> */
.L_x_129:
[----:B------:R-:W-:Y:S01]  /*8d20*/  ISETP.NE.AND P0, PT, R97, RZ, PT ;  /* 0x000000ff6100720c */ /* 0x000fe20003f05270 */
[----:B------:R-:W-:Y:S05]  /*8d30*/  WARPSYNC.ALL ;  /* 0x0000000000007948 */ /* 0x000fea0003800000 */
[----:B------:R-:W-:Y:S01]  /*8d40*/  R2UR UR4, R39 ;  /* 0x00000000270472ca */ /* 0x000fe200000e0000 */
[----:B------:R-:W2:Y:S01]  /*8d50*/  S2UR UR6, SR_CgaCtaId ;  /* 0x00000000000679c3 */ /* 0x000ea20000008800 */
[-C--:B------:R-:W-:Y:S01]  /*8d60*/  F2FP.F16.E4M3.UNPACK_B R42, R72.reuse ;  /* 0x00000048ff2a723e */ /* 0x080fe200020006ff */
[----:B------:R-:W-:Y:S01]  /*8d70*/  BSSY.RECONVERGENT B0, `(.L_x_130) ;  /* 0x000009b000007945 */ /* 0x000fe20003800200 */
[----:B------:R-:W-:Y:S02]  /*8d80*/  F2FP.F16.E4M3.UNPACK_B R72, R72.H1 ;  /* 0x00000048ff48723e */ /* 0x000fe400030006ff */
[-C--:B------:R-:W-:Y:S01]  /*8d90*/  F2FP.F16.E4M3.UNPACK_B R46, R73.reuse ;  /* 0x00000049ff2e723e */ /* 0x080fe200020006ff */
[--C-:B------:R-:W-:Y:S01]  /*8da0*/  HADD2.F32 R40, -RZ, R42.reuse.H0_H0 ;  /* 0x2000002aff287230 */ /* 0x100fe20000004100 */
[----:B------:R-:W-:Y:S01]  /*8db0*/  F2FP.F16.E4M3.UNPACK_B R73, R73.H1 ;  /* 0x00000049ff49723e */ /* 0x000fe200030006ff */
[----:B------:R-:W-:Y:S01]  /*8dc0*/  HADD2.F32 R42, -RZ, R42.H1_H1 ;  /* 0x3000002aff2a7230 */ /* 0x000fe20000004100 */
[-C--:B------:R-:W-:Y:S01]  /*8dd0*/  F2FP.F16.E4M3.UNPACK_B R50, R74.reuse ;  /* 0x0000004aff32723e */ /* 0x080fe200020006ff */
[----:B------:R-:W-:Y:S01]  /*8de0*/  HADD2.F32 R43, -RZ, R72.H0_H0 ;  /* 0x20000048ff2b7230 */ /* 0x000fe20000004100 */
[----:B------:R-:W-:Y:S01]  /*8df0*/  F2FP.F16.E4M3.UNPACK_B R74, R74.H1 ;  /* 0x0000004aff4a723e */ /* 0x000fe200030006ff */
[----:B------:R-:W-:Y:S01]  /*8e00*/  LDTM.16dp32bit_t0_t15.x32 R4, tmem[UR4+0xc0] ;  /* 0x0000c004000479ee */ /* 0x000fe20008a80000 */
[----:B------:R-:W3:Y:S01]  /*8e10*/  LDTM.16dp32bit_t16_t31.x32 R4, tmem[UR4+0xe0] ;  /* 0x0000e004000479ee */ /* 0x000ee20008aa0000 */
[----:B------:R-:W-:Y:S01]  /*8e20*/  NOP ;  /* 0x0000000000007918 */ /* 0x000fe20000000000 */
[--C-:B------:R-:W-:Y:S01]  /*8e30*/  HADD2.F32 R45, -RZ, R46.reuse.H0_H0 ;  /* 0x2000002eff2d7230 */ /* 0x100fe20000004100 */
[----:B------:R-:W-:Y:S01]  /*8e40*/  R2UR UR5, R71 ;  /* 0x00000000470572ca */ /* 0x000fe200000e0000 */
[----:B------:R-:W-:Y:S01]  /*8e50*/  HADD2.F32 R46, -RZ, R46.H1_H1 ;  /* 0x3000002eff2e7230 */ /* 0x000fe20000004100 */
[----:B------:R-:W-:Y:S01]  /*8e60*/  F2FP.F16.E4M3.UNPACK_B R54, R75 ;  /* 0x0000004bff36723e */ /* 0x000fe200020006ff */
        /* <DEDUP_REMOVED lines=10> */
[----:B------:R-:W-:Y:S01]  /*8f10*/  UIADD3 UR4, UPT, UPT, UR5, 0xe0, URZ ;  /* 0x000000e005047890 */ /* 0x000fe2000fffe0ff */
[----:B------:R-:W-:Y:S01]  /*8f20*/  HADD2.F32 R59, -RZ, R58.H1_H1 ;  /* 0x3000003aff3b7230 */ /* 0x000fe20000004100 */
[----:B------:R-:W-:Y:S01]  /*8f30*/  F2FP.F16.E4M3.UNPACK_B R76, R76.H1 ;  /* 0x0000004cff4c723e */ /* 0x000fe200030006ff */
[--C-:B------:R-:W-:Y:S01]  /*8f40*/  HADD2.F32 R60, -RZ, R62.reuse.H0_H0 ;  /* 0x2000003eff3c7230 */ /* 0x100fe20000004100 */
[----:B------:R-:W-:Y:S01]  /*8f50*/  F2FP.F16.E4M3.UNPACK_B R77, R77.H1 ;  /* 0x0000004dff4d723e */ /* 0x000fe200030006ff */
[----:B------:R-:W-:Y:S01]  /*8f60*/  HADD2.F32 R63, -RZ, R62.H1_H1 ;  /* 0x3000003eff3f7230 */ /* 0x000fe20000004100 */
[----:B------:R-:W-:Y:S01]  /*8f70*/  F2FP.F16.E4M3.UNPACK_B R78, R78.H1 ;  /* 0x0000004eff4e723e */ /* 0x000fe200030006ff */
[--C-:B------:R-:W-:Y:S01]  /*8f80*/  HADD2.F32 R64, -RZ, R66.reuse.H0_H0 ;  /* 0x20000042ff407230 */ /* 0x100fe20000004100 */
[----:B--2---:R-:W-:Y:S01]  /*8f90*/  UPRMT UR4, UR6, 0x654, UR4 ;  /* 0x0000065406047896 */ /* 0x004fe20008000004 */
        /* <DEDUP_REMOVED lines=8> */
[----:B------:R-:W-:Y:S01]  /*9020*/  SYNCS.ARRIVE.TRANS64.RED.A1T0 RZ, [UR4], RZ ;  /* 0x000000ffffff79a7 */ /* 0x000fe20008100404 */
[C---:B------:R-:W-:Y:S01]  /*9030*/  FMUL R16, R38.reuse, R16 ;  /* 0x0000001026107220 */ /* 0x040fe20000400000 */
[C---:B------:R-:W-:Y:S01]  /*9040*/  FMUL R17, R38.reuse, R17 ;  /* 0x0000001126117220 */ /* 0x040fe20000400000 */
[C---:B------:R-:W-:Y:S01]  /*9050*/  FMUL R0, R38.reuse, R20 ;  /* 0x0000001426007220 */ /* 0x040fe20000400000 */
[C---:B------:R-:W-:Y:S01]  /*9060*/  FMUL R2, R38.reuse, R21 ;  /* 0x0000001526027220 */ /* 0x040fe20000400000 */
[C---:B------:R-:W-:Y:S01]  /*9070*/  FMUL R20, R38.reuse, R25 ;  /* 0x0000001926147220 */ /* 0x040fe20000400000 */
[----:B------:R-:W-:Y:S02]  /*9080*/  HADD2.F32 R67, -RZ, R66.H1_H1 ;  /* 0x30000042ff437230 */ /* 0x000fe40000004100 */
[C---:B------:R-:W-:Y:S01]  /*9090*/  FMUL R6, R38.reuse, R6 ;  /* 0x0000000626067220 */ /* 0x040fe20000400000 */
[----:B------:R-:W-:Y:S02]  /*90a0*/  HADD2.F32 R44, -RZ, R72.H1_H1 ;  /* 0x30000048ff2c7230 */ /* 0x000fe40000004100 */
[C---:B------:R-:W-:Y:S01]  /*90b0*/  FMUL R7, R38.reuse, R7 ;  /* 0x0000000726077220 */ /* 0x040fe20000400000 */
[--C-:B------:R-:W-:Y:S02]  /*90c0*/  HADD2.F32 R47, -RZ, R73.reuse.H0_H0 ;  /* 0x20000049ff2f7230 */ /* 0x100fe40000004100 */
[C---:B------:R-:W-:Y:S01]  /*90d0*/  FFMA R6, R41.reuse, R43, R6 ;  /* 0x0000002b29067223 */ /* 0x040fe20000000006 */
[--C-:B------:R-:W-:Y:S02]  /*90e0*/  HADD2.F32 R40, -RZ, R68.reuse.H0_H0 ;  /* 0x20000044ff287230 */ /* 0x100fe40000004100 */
[C---:B------:R-:W-:Y:S01]  /*90f0*/  FFMA R7, R41.reuse, R44, R7 ;  /* 0x0000002c29077223 */ /* 0x040fe20000000007 */
[C---:B------:R-:W-:Y:S01]  /*9100*/  FFMA R8, R41.reuse, R45, R8 ;  /* 0x0000002d29087223 */ /* 0x040fe20000000008 */
[----:B------:R-:W-:Y:S01]  /*9110*/  FFMA R9, R41, R46, R9 ;  /* 0x0000002e29097223 */ /* 0x000fe20000000009 */
[----:B------:R-:W-:Y:S02]  /*9120*/  HADD2.F32 R43, -RZ, R68.H1_H1 ;  /* 0x30000044ff2b7230 */ /* 0x000fe40000004100 */
[C---:B------:R-:W-:Y:S01]  /*9130*/  FMUL R10, R38.reuse, R10 ;  /* 0x0000000a260a7220 */ /* 0x040fe20000400000 */
[----:B------:R-:W-:Y:S01]  /*9140*/  HADD2.F32 R48, -RZ, R73.H1_H1 ;  /* 0x30000049ff307230 */ /* 0x000fe20000004100 */
[----:B------:R-:W-:Y:S01]  /*9150*/  F2FP.SATFINITE.E4M3.F32.PACK_AB_MERGE_C R100, R7, R6, RZ ;  /* 0x000000060764723e */ /* 0x000fe200048070ff */
[C---:B------:R-:W-:Y:S01]  /*9160*/  FMUL R7, R38.reuse, R24 ;  /* 0x0000001826077220 */ /* 0x040fe20000400000 */
[----:B------:R-:W-:Y:S01]  /*9170*/  FFMA R10, R41, R47, R10 ;  /* 0x0000002f290a7223 */ /* 0x000fe2000000000a */
[C---:B------:R-:W-:Y:S01]  /*9180*/  FMUL R24, R38.reuse, R29 ;  /* 0x0000001d26187220 */ /* 0x040fe20000400000 */
[----:B------:R-:W-:Y:S01]  /*9190*/  F2FP.SATFINITE.E4M3.F32.PACK_AB_MERGE_C R100, R5, R4, R100 ;  /* 0x000000040564723e */ /* 0x000fe20004807064 */
[C---:B------:R-:W-:Y:S01]  /*91a0*/  FMUL R11, R38.reuse, R11 ;  /* 0x0000000b260b7220 */ /* 0x040fe20000400000 */
[--C-:B------:R-:W-:Y:S02]  /*91b0*/  HADD2.F32 R51, -RZ, R74.reuse.H0_H0 ;  /* 0x2000004aff337230 */ /* 0x100fe40000004100 */
[C---:B------:R-:W-:Y:S01]  /*91c0*/  FMUL R14, R38.reuse, R14 ;  /* 0x0000000e260e7220 */ /* 0x040fe20000400000 */
[----:B------:R-:W-:Y:S02]  /*91d0*/  HADD2.F32 R52, -RZ, R74.H1_H1 ;  /* 0x3000004aff347230 */ /* 0x000fe40000004100 */
[C---:B------:R-:W-:Y:S01]  /*91e0*/  FFMA R11, R41.reuse, R48, R11 ;  /* 0x00000030290b7223 */ /* 0x040fe2000000000b */
[C---:B------:R-:W-:Y:S01]  /*91f0*/  FFMA R12, R41.reuse, R49, R12 ;  /* 0x00000031290c7223 */ /* 0x040fe2000000000c */
[C---:B------:R-:W-:Y:S01]  /*9200*/  FFMA R13, R41.reuse, R50, R13 ;  /* 0x00000032290d7223 */ /* 0x040fe2000000000d */
[----:B------:R-:W-:Y:S01]  /*9210*/  FFMA R14, R41, R51, R14 ;  /* 0x00000033290e7223 */ /* 0x000fe2000000000e */
[C---:B------:R-:W-:Y:S01]  /*9220*/  FMUL R15, R38.reuse, R15 ;  /* 0x0000000f260f7220 */ /* 0x040fe20000400000 */
[--C-:B------:R-:W-:Y:S01]  /*9230*/  HADD2.F32 R55, -RZ, R75.reuse.H0_H0 ;  /* 0x2000004bff377230 */ /* 0x100fe20000004100 */
[----:B------:R-:W-:Y:S01]  /*9240*/  F2FP.SATFINITE.E4M3.F32.PACK_AB_MERGE_C R101, R11, R10, RZ ;  /* 0x0000000a0b65723e */ /* 0x000fe200048070ff */
[----:B------:R-:W-:Y:S02]  /*9250*/  HADD2.F32 R56, -RZ, R75.H1_H1 ;  /* 0x3000004bff387230 */ /* 0x000fe40000004100 */
[C---:B------:R-:W-:Y:S01]  /*9260*/  FFMA R15, R41.reuse, R52, R15 ;  /* 0x00000034290f7223 */ /* 0x040fe2000000000f */
[----:B------:R-:W-:Y:S01]  /*9270*/  FFMA R16, R41, R53, R16 ;  /* 0x0000003529107223 */ /* 0x000fe20000000010 */
[----:B------:R-:W-:Y:S01]  /*9280*/  F2FP.SATFINITE.E4M3.F32.PACK_AB_MERGE_C R101, R9, R8, R101 ;  /* 0x000000080965723e */ /* 0x000fe20004807065 */
[----:B------:R-:W-:Y:S01]  /*9290*/  FFMA R17, R41, R54, R17 ;  /* 0x0000003629117223 */ /* 0x000fe20000000011 */
[C---:B------:R-:W-:Y:S01]  /*92a0*/  FMUL R18, R38.reuse, R18 ;  /* 0x0000001226127220 */ /* 0x040fe20000400000 */
[----:B------:R-:W-:Y:S01]  /*92b0*/  F2FP.SATFINITE.E4M3.F32.PACK_AB_MERGE_C R102, R15, R14, RZ ;  /* 0x0000000e0f66723e */ /* 0x000fe200048070ff */
[C---:B------:R-:W-:Y:S01]  /*92c0*/  FMUL R19, R38.reuse, R19 ;  /* 0x0000001326137220 */ /* 0x040fe20000400000 */
[--C-:B------:R-:W-:Y:S02]  /*92d0*/  HADD2.F32 R58, -RZ, R76.reuse.H0_H0 ;  /* 0x2000004cff3a7230 */ /* 0x100fe40000004100 */
[----:B------:R-:W-:Y:S01]  /*92e0*/  FFMA R18, R41, R55, R18 ;  /* 0x0000003729127223 */ /* 0x000fe20000000012 */
[----:B------:R-:W-:Y:S01]  /*92f0*/  F2FP.SATFINITE.E4M3.F32.PACK_AB_MERGE_C R102, R13, R12, R102 ;  /* 0x0000000c0d66723e */ /* 0x000fe20004807066 */
[C---:B------:R-:W-:Y:S01]  /*9300*/  FFMA R19, R41.reuse, R56, R19 ;  /* 0x0000003829137223 */ /* 0x040fe20000000013 */
[----:B------:R-:W-:Y:S02]  /*9310*/  HADD2.F32 R61, -RZ, R76.H1_H1 ;  /* 0x3000004cff3d7230 */ /* 0x000fe40000004100 */
[C---:B------:R-:W-:Y:S01]  /*9320*/  FMUL R3, R38.reuse, R22 ;  /* 0x0000001626037220 */ /* 0x040fe20000400000 */
        /* <DEDUP_REMOVED lines=10> */
[C---:B------:R-:W-:Y:S01]  /*93d0*/  FMUL R23, R38.reuse, R28 ;  /* 0x0000001c26177220 */ /* 0x040fe20000400000 */
[----:B------:R-:W-:Y:S01]  /*93e0*/  F2FP.F16.E4M3.UNPACK_B R79, R79.H1 ;  /* 0x0000004fff4f723e */ /* 0x000fe200030006ff */
        /* <DEDUP_REMOVED lines=9> */
[C---:B------:R-:W-:Y:S01]  /*9480*/  FFMA R24, R41.reuse, R67, R24 ;  /* 0x0000004329187223 */ /* 0x040fe20000000018 */
[C---:B------:R-:W-:Y:S01]  /*9490*/  FMUL R28, R38.reuse, R33 ;  /* 0x00000021261c7220 */ /* 0x040fe20000400000 */
[--C-:B------:R-:W-:Y:S02]  /*94a0*/  HADD2.F32 R42, -RZ, R79.reuse.H0_H0 ;  /* 0x2000004fff2a7230 */ /* 0x100fe40000004100 */
[C---:B------:R-:W-:Y:S01]  /*94b0*/  FFMA R25, R41.reuse, R66, R25 ;  /* 0x0000004229197223 */ /* 0x040fe20000000019 */
[----:B------:R-:W-:Y:S02]  /*94c0*/  HADD2.F32 R71, -RZ, R79.H1_H1 ;  /* 0x3000004fff477230 */ /* 0x000fe40000004100 */
[C---:B------:R-:W-:Y:S01]  /*94d0*/  FMUL R29, R38.reuse, R34 ;  /* 0x00000022261d7220 */ /* 0x040fe20000400000 */
        /* <DEDUP_REMOVED lines=9> */
[----:B-1----:R-:W-:Y:S01]  /*9570*/  F2FP.SATFINITE.E4M3.F32.PACK_AB_MERGE_C R105, R22, R21, RZ ;  /* 0x000000151669723e */ /* 0x002fe200048070ff */
[----:B------:R1:W-:Y:S01]  /*9580*/  STS.128 [R84+UR44+0x5200], R100 ;  /* 0x0052006454007988 */ /* 0x0003e20008000c2c */
[----:B------:R-:W-:Y:S02]  /*9590*/  F2FP.SATFINITE.E4M3.F32.PACK_AB_MERGE_C R64, R26, R25, RZ ;  /* 0x000000191a40723e */ /* 0x000fe400048070ff */
[----:B------:R-:W-:Y:S02]  /*95a0*/  F2FP.SATFINITE.E4M3.F32.PACK_AB_MERGE_C R67, R30, R29, RZ ;  /* 0x0000001d1e43723e */ /* 0x000fe400048070ff */
[----:B------:R-:W-:Y:S02]  /*95b0*/  F2FP.SATFINITE.E4M3.F32.PACK_AB_MERGE_C R104, R2, R0, R3 ;  /* 0x000000000268723e */ /* 0x000fe40004807003 */
[----:B------:R-:W-:Y:S02]  /*95c0*/  F2FP.SATFINITE.E4M3.F32.PACK_AB_MERGE_C R105, R20, R7, R105 ;  /* 0x000000071469723e */ /* 0x000fe40004807069 */
[----:B------:R-:W-:Y:S02]  /*95d0*/  F2FP.SATFINITE.E4M3.F32.PACK_AB_MERGE_C R106, R24, R23, R64 ;  /* 0x00000017186a723e */ /* 0x000fe40004807040 */
[----:B------:R-:W-:Y:S02]  /*95e0*/  F2FP.SATFINITE.E4M3.F32.PACK_AB_MERGE_C R107, R28, R27, R67 ;  /* 0x0000001b1c6b723e */ /* 0x000fe40004807043 */
[----:B------:R-:W-:Y:S03]  /*95f0*/  IADD3 R36, PT, PT, R36, 0x1, RZ ;  /* 0x0000000124247810 */ /* 0x000fe60007ffe0ff */
        /* <DEDUP_REMOVED lines=18> */
.L_x_131:
[----:B------:R-:W-:Y:S05]  /*9720*/  BSYNC.RECONVERGENT B0 ;  /* 0x0000000000007941 */ /* 0x000fea0003800200 */
.L_x_130:
[----:B------:R-:W-:Y:S01]  /*9730*/  R2UR UR4, R87 ;  /* 0x00000000570472ca */ /* 0x000fe200000e0000 */
[----:B------:R-:W-:Y:S01]  /*9740*/  BAR.SYNC.DEFER_BLOCKING 0x1, 0x80 ;  /* 0x0042000000007b1d */ /* 0x000fe20000010000 */
[C---:B------:R-:W-:Y:S01]  /*9750*/  ISETP.NE.AND P0, PT, R89.reuse, 0x2, PT ;  /* 0x000000025900780c */ /* 0x040fe20003f05270 */
[----:B------:R-:W-:Y:S01]  /*9760*/  UISETP.NE.AND UP0, UPT, UR45, URZ, UPT ;  /* 0x000000ff2d00728c */ /* 0x000fe2000bf05270 */
[----:B------:R-:W-:Y:S01]  /*9770*/  ISETP.NE.AND P1, PT, R36, 0x4, PT ;  /* 0x000000042400780c */ /* 0x000fe20003f25270 */
[----:B------:R-:W-:Y:S01]  /*9780*/  UIADD3 UR31, UPT, UPT, UR37, UR59, URZ ;  /* 0x0000003b251f7290 */ /* 0x000fe2000fffe0ff */
[----:B------:R-:W-:Y:S02]  /*9790*/  SEL R5, RZ, 0x1, P0 ;  /* 0x00000001ff057807 */ /* 0x000fe40000000000 */
[----:B------:R-:W-:Y:S02]  /*97a0*/  SEL R3, RZ, 0x1, P1 ;  /* 0x00000001ff037807 */ /* 0x000fe40000800000 */
[----:B------:R-:W-:Y:S02]  /*97b0*/  LOP3.LUT R92, R92, R5, RZ, 0x3c, !PT ;  /* 0x000000055c5c7212 */ /* 0x000fe400078e3cff */
[----:B------:R-:W-:Y:S01]  /*97c0*/  LOP3.LUT R94, R94, R3, RZ, 0x3c, !PT ;  /* 0x000000035e5e7212 */ /* 0x000fe200078e3cff */
[----:B------:R-:W-:Y:S01]  /*97d0*/  UIADD3 UR30, UPT, UPT, UR38, UR4, URZ ;  /* 0x00000004261e7290 */ /* 0x000fe2000fffe0ff */
[----:B------:R-:W-:Y:S02]  /*97e0*/  SEL R89, R89, RZ, P0 ;  /* 0x000000ff59597207 */ /* 0x000fe40000000000 */
[----:B------:R-:W-:Y:S01]  /*97f0*/  SEL R36, R36, RZ, P1 ;  /* 0x000000ff24247207 */ /* 0x000fe20000800000 */
[----:B------:R-:W-:Y:S01]  /*9800*/  UMOV UR36, UR58 ;  /* 0x0000003a00247c82 */ /* 0x000fe20008000000 */
[----:B------:R-:W-:Y:S07]  /*9810*/  BRA.U UP0, `(.L_x_132) ;  /* 0xffffffb900e07547 */ /* 0x000fee000b83ffff */
[----:B------:R-:W-:Y:S05]  /*9820*/  EXIT ;  /* 0x000000000000794d */ /* 0x000fea0003800000 */
.L_x_24:
[----:B-1----:R1:W3:Y:S02]  /*9830*/  SYNCS.PHASECHK.TRANS64.TRYWAIT P0, [R0+URZ+0x110], R3 ;  /* 0x00011003000075a7 */ /* 0x0022e400080011ff */
[----:B---3--:R-:W-:Y:S05]  /*9840*/  @!P0 NANOSLEEP.SYNCS 0x989680 ;  /* 0x009896800000895d */ /* 0x008fea0003900000 */
[----:B------:R-:W3:Y:S02]  /*9850*/  @!P0 SYNCS.PHASECHK.TRANS64 P0, [R0+URZ+0x110], R3 ;  /* 0x00011003000085a7 */ /* 0x000ee400080010ff */
[----:B---3--:R-:W-:Y:S05]  /*9860*/  @!P0 BRA `(.L_x_24) ;  /* 0xfffffffc00f08947 */ /* 0x008fea000383ffff */
[----:B------:R-:W-:Y:S05]  /*9870*/  BRA `(.L_x_133) ;  /* 0xffffff8000107947 */ /* 0x000fea000383ffff */
.L_x_27:
[----:B-1----:R-:W-:-:S07]  /*9880*/  MOV R0, UR33 ;  /* 0x0000002100007c02 */ /* 0x002fce0008000f00 */
.L_x_134:
[----:B-1----:R1:W3:Y:S02]  /*9890*/  SYNCS.PHASECHK.TRANS64.TRYWAIT P0, [R0+URZ+0x28], R3 ;  /* 0x00002803000075a7 */ /* 0x0022e400080011ff */
[----:B---3--:R-:W-:Y:S05]  /*98a0*/  @!P0 NANOSLEEP.SYNCS 0x989680 ;  /* 0x009896800000895d */ /* 0x008fea0003900000 */
[----:B------:R-:W3:Y:S02]  /*98b0*/  @!P0 SYNCS.PHASECHK.TRANS64 P0, [R0+URZ+0x28], R3 ;  /* 0x00002803000085a7 */ /* 0x000ee400080010ff */
[----:B---3--:R-:W-:Y:S05]  /*98c0*/  @!P0 BRA `(.L_x_134) ;  /* 0xfffffffc00f08947 */ /* 0x008fea000383ffff */
[----:B------:R-:W-:Y:S05]  /*98d0*/  BRA `(.L_x_26) ;  /* 0xffffff8000507947 */ /* 0x000fea000383ffff */
.L_x_34:
[----:B-1----:R-:W-:-:S07]  /*98e0*/  MOV R0, UR9 ;  /* 0x0000000900007c02 */ /* 0x002fce0008000f00 */
.L_x_135:
[----:B-1----:R1:W3:Y:S02]  /*98f0*/  SYNCS.PHASECHK.TRANS64.TRYWAIT P0, [R0+URZ+0x28], R3 ;  /* 0x00002803000075a7 */ /* 0x0022e400080011ff */
[----:B---3--:R-:W-:Y:S05]  /*9900*/  @!P0 NANOSLEEP.SYNCS 0x989680 ;  /* 0x009896800000895d */ /* 0x008fea0003900000 */
[----:B------:R-:W3:Y:S02]  /*9910*/  @!P0 SYNCS.PHASECHK.TRANS64 P0, [R0+URZ+0x28], R3 ;  /* 0x00002803000085a7 */ /* 0x000ee400080010ff */
[----:B---3--:R-:W-:Y:S05]  /*9920*/  @!P0 BRA `(.L_x_135) ;  /* 0xfffffffc00f08947 */ /* 0x008fea000383ffff */
[----:B------:R-:W-:Y:S05]  /*9930*/  BRA `(.L_x_33) ;  /* 0xffffff84000c7947 */ /* 0x000fea000383ffff */
.L_x_39:
[----:B-1----:R1:W3:Y:S02]  /*9940*/  SYNCS.PHASECHK.TRANS64.TRYWAIT P0, [R3+URZ+0xa0], R0 ;  /* 0x0000a000030075a7 */ /* 0x0022e400080011ff */
[----:B---3--:R-:W-:Y:S05]  /*9950*/  @!P0 NANOSLEEP.SYNCS 0x989680 ;  /* 0x009896800000895d */ /* 0x008fea0003900000 */
[----:B------:R-:W3:Y:S02]  /*9960*/  @!P0 SYNCS.PHASECHK.TRANS64 P0, [R3+URZ+0xa0], R0 ;  /* 0x0000a000030085a7 */ /* 0x000ee400080010ff */
[----:B---3--:R-:W-:Y:S05]  /*9970*/  @!P0 BRA `(.L_x_39) ;  /* 0xfffffffc00f08947 */ /* 0x008fea000383ffff */
[----:B------:R-:W-:Y:S05]  /*9980*/  BRA `(.L_x_136) ;  /* 0xffffff8400ac7947 */ /* 0x000fea000383ffff */
.L_x_43:
[----:B-1----:R-:W-:-:S07]  /*9990*/  MOV R0, UR4 ;  /* 0x0000000400007c02 */ /* 0x002fce0008000f00 */
.L_x_137:
[----:B-1----:R1:W3:Y:S02]  /*99a0*/  SYNCS.PHASECHK.TRANS64.TRYWAIT P0, [R0+URZ], R3 ;  /* 0x00000003000075a7 */ /* 0x0022e400080011ff */
[----:B---3--:R-:W-:Y:S05]  /*99b0*/  @!P0 NANOSLEEP.SYNCS 0x989680 ;  /* 0x009896800000895d */ /* 0x008fea0003900000 */
[----:B------:R-:W3:Y:S02]  /*99c0*/  @!P0 SYNCS.PHASECHK.TRANS64 P0, [R0+URZ], R3 ;  /* 0x00000003000085a7 */ /* 0x000ee400080010ff */
[----:B---3--:R-:W-:Y:S05]  /*99d0*/  @!P0 BRA `(.L_x_137) ;  /* 0xfffffffc00f08947 */ /* 0x008fea000383ffff */
[----:B------:R-:W-:Y:S05]  /*99e0*/  BRA `(.L_x_138) ;  /* 0xffffff8c00547947 */ /* 0x000fea000383ffff */
.L_x_44:
[----:B------:R-:W-:-:S07]  /*99f0*/  MOV R0, UR5 ;  /* 0x0000000500007c02 */ /* 0x000fce0008000f00 */
.L_x_139:
[----:B-1----:R1:W3:Y:S02]  /*9a00*/  SYNCS.PHASECHK.TRANS64.TRYWAIT P0, [R0+URZ], R3 ;  /* 0x00000003000075a7 */ /* 0x0022e400080011ff */
[----:B---3--:R-:W-:Y:S05]  /*9a10*/  @!P0 NANOSLEEP.SYNCS 0x989680 ;  /* 0x009896800000895d */ /* 0x008fea0003900000 */
[----:B------:R-:W3:Y:S02]  /*9a20*/  @!P0 SYNCS.PHASECHK.TRANS64 P0, [R0+URZ], R3 ;  /* 0x00000003000085a7 */ /* 0x000ee400080010ff */
[----:B---3--:R-:W-:Y:S05]  /*9a30*/  @!P0 BRA `(.L_x_139) ;  /* 0xfffffffc00f08947 */ /* 0x008fea000383ffff */
[----:B------:R-:W-:Y:S05]  /*9a40*/  BRA `(.L_x_140) ;  /* 0xffffff8c00607947 */ /* 0x000fea000383ffff */
.L_x_45:
[----:B------:R-:W-:-:S07]  /*9a50*/  MOV R0, UR5 ;  /* 0x0000000500007c02 */ /* 0x000fce0008000f00 */
.L_x_141:
[----:B-1----:R1:W3:Y:S02]  /*9a60*/  SYNCS.PHASECHK.TRANS64.TRYWAIT P0, [R0+URZ], R3 ;  /* 0x00000003000075a7 */ /* 0x0022e400080011ff */
[----:B---3--:R-:W-:Y:S05]  /*9a70*/  @!P0 NANOSLEEP.SYNCS 0x989680 ;  /* 0x009896800000895d */ /* 0x008fea0003900000 */
[----:B------:R-:W3:Y:S02]  /*9a80*/  @!P0 SYNCS.PHASECHK.TRANS64 P0, [R0+URZ], R3 ;  /* 0x00000003000085a7 */ /* 0x000ee400080010ff */
[----:B---3--:R-:W-:Y:S05]  /*9a90*/  @!P0 BRA `(.L_x_141) ;  /* 0xfffffffc00f08947 */ /* 0x008fea000383ffff */
[----:B------:R-:W-:Y:S05]  /*9aa0*/  BRA `(.L_x_142) ;  /* 0xffffff8c006c7947 */ /* 0x000fea000383ffff */
.L_x_46:
[----:B------:R-:W-:-:S07]  /*9ab0*/  MOV R0, UR5 ;  /* 0x0000000500007c02 */ /* 0x000fce0008000f00 */
.L_x_143:
[----:B-1----:R1:W3:Y:S02]  /*9ac0*/  SYNCS.PHASECHK.TRANS64.TRYWAIT P0, [R0+URZ], R3 ;  /* 0x00000003000075a7 */ /* 0x0022e400080011ff */
[----:B---3--:R-:W-:Y:S05]  /*9ad0*/  @!P0 NANOSLEEP.SYNCS 0x989680 ;  /* 0x009896800000895d */ /* 0x008fea0003900000 */
[----:B------:R-:W3:Y:S02]  /*9ae0*/  @!P0 SYNCS.PHASECHK.TRANS64 P0, [R0+URZ], R3 ;  /* 0x00000003000085a7 */ /* 0x000ee400080010ff */
[----:B---3--:R-:W-:Y:S05]  /*9af0*/  @!P0 BRA `(.L_x_143) ;  /* 0xfffffffc00f08947 */ /* 0x008fea000383ffff */
[----:B------:R-:W-:Y:S05]  /*9b00*/  BRA `(.L_x_144) ;  /* 0xffffff8c00787947 */ /* 0x000fea000383ffff */
.L_x_49:
[----:B--2---:R2:W3:Y:S02]  /*9b10*/  SYNCS.PHASECHK.TRANS64.TRYWAIT P0, [R2+URZ+0x100], R5 ;  /* 0x00010005020075a7 */ /* 0x0044e400080011ff */
[----:B---3--:R-:W-:Y:S05]  /*9b20*/  @!P0 NANOSLEEP.SYNCS 0x989680 ;  /* 0x009896800000895d */ /* 0x008fea0003900000 */
[----:B------:R-:W3:Y:S02]  /*9b30*/  @!P0 SYNCS.PHASECHK.TRANS64 P0, [R2+URZ+0x100], R5 ;  /* 0x00010005020085a7 */ /* 0x000ee400080010ff */
[----:B---3--:R-:W-:Y:S05]  /*9b40*/  @!P0 BRA `(.L_x_49) ;  /* 0xfffffffc00f08947 */ /* 0x008fea000383ffff */
[----:B------:R-:W-:Y:S05]  /*9b50*/  BRA `(.L_x_145) ;  /* 0xffffff8c00dc7947 */ /* 0x000fea000383ffff */
.L_x_50:
[----:B------:R-:W-:-:S07]  /*9b60*/  MOV R2, UR4 ;  /* 0x0000000400027c02 */ /* 0x000fce0008000f00 */
.L_x_146:
[----:B--2---:R2:W3:Y:S02]  /*9b70*/  SYNCS.PHASECHK.TRANS64.TRYWAIT P0, [R2+URZ+0xb0], R5 ;  /* 0x0000b005020075a7 */ /* 0x0044e400080011ff */
[----:B---3--:R-:W-:Y:S05]  /*9b80*/  @!P0 NANOSLEEP.SYNCS 0x989680 ;  /* 0x009896800000895d */ /* 0x008fea0003900000 */
[----:B------:R-:W3:Y:S02]  /*9b90*/  @!P0 SYNCS.PHASECHK.TRANS64 P0, [R2+URZ+0xb0], R5 ;  /* 0x0000b005020085a7 */ /* 0x000ee400080010ff */
[----:B---3--:R-:W-:Y:S05]  /*9ba0*/  @!P0 BRA `(.L_x_146) ;  /* 0xfffffffc00f08947 */ /* 0x008fea000383ffff */
[----:B------:R-:W-:Y:S05]  /*9bb0*/  BRA `(.L_x_147) ;  /* 0xffffff8c00ec7947 */ /* 0x000fea000383ffff */
.L_x_51:
[----:B--2---:R2:W3:Y:S02]  /*9bc0*/  SYNCS.PHASECHK.TRANS64.TRYWAIT P1, [R2+URZ+0xa0], R5 ;  /* 0x0000a005020075a7 */ /* 0x0044e400080211ff */
[----:B---3--:R-:W-:Y:S05]  /*9bd0*/  @!P1 NANOSLEEP.SYNCS 0x989680 ;  /* 0x009896800000995d */ /* 0x008fea0003900000 */
[----:B------:R-:W3:Y:S02]  /*9be0*/  @!P1 SYNCS.PHASECHK.TRANS64 P1, [R2+URZ+0xa0], R5 ;  /* 0x0000a005020095a7 */ /* 0x000ee400080210ff */
[----:B---3--:R-:W-:Y:S05]  /*9bf0*/  @!P1 BRA `(.L_x_51) ;  /* 0xfffffffc00f09947 */ /* 0x008fea000383ffff */
[----:B------:R-:W-:Y:S05]  /*9c00*/  BRA `(.L_x_148) ;  /* 0xffffff90001c7947 */ /* 0x000fea000383ffff */
.L_x_54:
[----:B------:R-:W-:-:S07]  /*9c10*/  MOV R0, UR4 ;  /* 0x0000000400007c02 */ /* 0x000fce0008000f00 */
.L_x_149:
[----:B--2---:R2:W3:Y:S02]  /*9c20*/  SYNCS.PHASECHK.TRANS64.TRYWAIT P0, [R0+URZ+0xb0], R3 ;  /* 0x0000b003000075a7 */ /* 0x0044e400080011ff */
[----:B---3--:R-:W-:Y:S05]  /*9c30*/  @!P0 NANOSLEEP.SYNCS 0x989680 ;  /* 0x009896800000895d */ /* 0x008fea0003900000 */
[----:B------:R-:W3:Y:S02]  /*9c40*/  @!P0 SYNCS.PHASECHK.TRANS64 P0, [R0+URZ+0xb0], R3 ;  /* 0x0000b003000085a7 */ /* 0x000ee400080010ff */
[----:B---3--:R-:W-:Y:S05]  /*9c50*/  @!P0 BRA `(.L_x_149) ;  /* 0xfffffffc00f08947 */ /* 0x008fea000383ffff */
[----:B------:R-:W-:Y:S05]  /*9c60*/  BRA `(.L_x_53) ;  /* 0xffffff9000707947 */ /* 0x000fea000383ffff */
.L_x_61:
[----:B-1----:R1:W2:Y:S02]  /*9c70*/  SYNCS.PHASECHK.TRANS64.TRYWAIT P1, [R0+URZ+0xa0], R5 ;  /* 0x0000a005000075a7 */ /* 0x0022a400080211ff */
[----:B--2---:R-:W-:Y:S05]  /*9c80*/  @!P1 NANOSLEEP.SYNCS 0x989680 ;  /* 0x009896800000995d */ /* 0x004fea0003900000 */
[----:B------:R-:W2:Y:S02]  /*9c90*/  @!P1 SYNCS.PHASECHK.TRANS64 P1, [R0+URZ+0xa0], R5 ;  /* 0x0000a005000095a7 */ /* 0x000ea400080210ff */
[----:B--2---:R-:W-:Y:S05]  /*9ca0*/  @!P1 BRA `(.L_x_61) ;  /* 0xfffffffc00f09947 */ /* 0x004fea000383ffff */
[----:B------:R-:W-:Y:S05]  /*9cb0*/  BRA `(.L_x_150) ;  /* 0xffffff9400e87947 */ /* 0x000fea000383ffff */
.L_x_62:
[----:B------:R-:W-:-:S07]  /*9cc0*/  MOV R3, UR31 ;  /* 0x0000001f00037c02 */ /* 0x000fce0008000f00 */
.L_x_151:
[----:B-1----:R1:W2:Y:S02]  /*9cd0*/  SYNCS.PHASECHK.TRANS64.TRYWAIT P0, [R3+URZ+0xe0], R0 ;  /* 0x0000e000030075a7 */ /* 0x0022a400080011ff */
[----:B--2---:R-:W-:Y:S05]  /*9ce0*/  @!P0 NANOSLEEP.SYNCS 0x989680 ;  /* 0x009896800000895d */ /* 0x004fea0003900000 */
[----:B------:R-:W2:Y:S02]  /*9cf0*/  @!P0 SYNCS.PHASECHK.TRANS64 P0, [R3+URZ+0xe0], R0 ;  /* 0x0000e000030085a7 */ /* 0x000ea400080010ff */
[----:B--2---:R-:W-:Y:S05]  /*9d00*/  @!P0 BRA `(.L_x_151) ;  /* 0xfffffffc00f08947 */ /* 0x004fea000383ffff */
[----:B------:R-:W-:Y:S05]  /*9d10*/  BRA `(.L_x_152) ;  /* 0xffffff9800387947 */ /* 0x000fea000383ffff */
.L_x_65:
[----:B------:R-:W-:Y:S07]  /*9d20*/  MOV R0, UR5 ;  /* 0x0000000500007c02 */ /* 0x000fee0008000f00 */
.L_x_153:
[----:B-1----:R1:W2:Y:S02]  /*9d30*/  SYNCS.PHASECHK.TRANS64.TRYWAIT P0, [R0+URZ], R3 ;  /* 0x00000003000075a7 */ /* 0x0022a400080011ff */
[----:B--2---:R-:W-:Y:S05]  /*9d40*/  @!P0 NANOSLEEP.SYNCS 0x989680 ;  /* 0x009896800000895d */ /* 0x004fea0003900000 */
[----:B------:R-:W2:Y:S02]  /*9d50*/  @!P0 SYNCS.PHASECHK.TRANS64 P0, [R0+URZ], R3 ;  /* 0x00000003000085a7 */ /* 0x000ea400080010ff */
[----:B--2---:R-:W-:Y:S05]  /*9d60*/  @!P0 BRA `(.L_x_153) ;  /* 0xfffffffc00f08947 */ /* 0x004fea000383ffff */
[----:B------:R-:W-:Y:S05]  /*9d70*/  BRA `(.L_x_64) ;  /* 0xffffff9800547947 */ /* 0x000fea000383ffff */
.L_x_68:
[----:B------:R-:W-:-:S07]  /*9d80*/  MOV R0, UR4 ;  /* 0x0000000400007c02 */ /* 0x000fce0008000f00 */
.L_x_154:
[----:B--2---:R2:W4:Y:S02]  /*9d90*/  SYNCS.PHASECHK.TRANS64.TRYWAIT P0, [R0+URZ], R3 ;  /* 0x00000003000075a7 */ /* 0x00452400080011ff */
[----:B----4-:R-:W-:Y:S05]  /*9da0*/  @!P0 NANOSLEEP.SYNCS 0x989680 ;  /* 0x009896800000895d */ /* 0x010fea0003900000 */
[----:B------:R-:W4:Y:S02]  /*9db0*/  @!P0 SYNCS.PHASECHK.TRANS64 P0, [R0+URZ], R3 ;  /* 0x00000003000085a7 */ /* 0x000f2400080010ff */
[----:B----4-:R-:W-:Y:S05]  /*9dc0*/  @!P0 BRA `(.L_x_154) ;  /* 0xfffffffc00f08947 */ /* 0x010fea000383ffff */
[----:B------:R-:W-:Y:S05]  /*9dd0*/  BRA `(.L_x_155) ;  /* 0xffffff9c00307947 */ /* 0x000fea000383ffff */
.L_x_69:
[----:B------:R-:W-:-:S07]  /*9de0*/  MOV R0, UR5 ;  /* 0x0000000500007c02 */ /* 0x000fce0008000f00 */
.L_x_156:
[----:B-1----:R1:W2:Y:S02]  /*9df0*/  SYNCS.PHASECHK.TRANS64.TRYWAIT P0, [R0+URZ], R3 ;  /* 0x00000003000075a7 */ /* 0x0022a400080011ff */
[----:B--2---:R-:W-:Y:S05]  /*9e00*/  @!P0 NANOSLEEP.SYNCS 0x989680 ;  /* 0x009896800000895d */ /* 0x004fea0003900000 */
[----:B------:R-:W2:Y:S02]  /*9e10*/  @!P0 SYNCS.PHASECHK.TRANS64 P0, [R0+URZ], R3 ;  /* 0x00000003000085a7 */ /* 0x000ea400080010ff */
[----:B--2---:R-:W-:Y:S05]  /*9e20*/  @!P0 BRA `(.L_x_156) ;  /* 0xfffffffc00f08947 */ /* 0x004fea000383ffff */
[----:B------:R-:W-:Y:S05]  /*9e30*/  BRA `(.L_x_157) ;  /* 0xffffff9c003c7947 */ /* 0x000fea000383ffff */
.L_x_70:
[----:B------:R-:W-:-:S07]  /*9e40*/  MOV R0, UR5 ;  /* 0x0000000500007c02 */ /* 0x000fce0008000f00 */
.L_x_158:
[----:B-1----:R1:W2:Y:S02]  /*9e50*/  SYNCS.PHASECHK.TRANS64.TRYWAIT P0, [R0+URZ], R3 ;  /* 0x00000003000075a7 */ /* 0x0022a400080011ff */
[----:B--2---:R-:W-:Y:S05]  /*9e60*/  @!P0 NANOSLEEP.SYNCS 0x989680 ;  /* 0x009896800000895d */ /* 0x004fea0003900000 */
[----:B------:R-:W2:Y:S02]  /*9e70*/  @!P0 SYNCS.PHASECHK.TRANS64 P0, [R0+URZ], R3 ;  /* 0x00000003000085a7 */ /* 0x000ea400080010ff */
[----:B--2---:R-:W-:Y:S05]  /*9e80*/  @!P0 BRA `(.L_x_158) ;  /* 0xfffffffc00f08947 */ /* 0x004fea000383ffff */
[----:B------:R-:W-:Y:S05]  /*9e90*/  BRA `(.L_x_159) ;  /* 0xffffff9c00487947 */ /* 0x000fea000383ffff */
.L_x_71:
[----:B------:R-:W-:-:S07]  /*9ea0*/  MOV R0, UR4 ;  /* 0x0000000400007c02 */ /* 0x000fce0008000f00 */
.L_x_160:
[----:B-1----:R1:W2:Y:S02]  /*9eb0*/  SYNCS.PHASECHK.TRANS64.TRYWAIT P0, [R0+URZ], R3 ;  /* 0x00000003000075a7 */ /* 0x0022a400080011ff */
[----:B--2---:R-:W-:Y:S05]  /*9ec0*/  @!P0 NANOSLEEP.SYNCS 0x989680 ;  /* 0x009896800000895d */ /* 0x004fea0003900000 */
[----:B------:R-:W2:Y:S02]  /*9ed0*/  @!P0 SYNCS.PHASECHK.TRANS64 P0, [R0+URZ], R3 ;  /* 0x00000003000085a7 */ /* 0x000ea400080010ff */
[----:B--2---:R-:W-:Y:S05]  /*9ee0*/  @!P0 BRA `(.L_x_160) ;  /* 0xfffffffc00f08947 */ /* 0x004fea000383ffff */
[----:B------:R-:W-:Y:S05]  /*9ef0*/  BRA `(.L_x_161) ;  /* 0xffffff9c00547947 */ /* 0x000fea000383ffff */
.L_x_76:
[----:B-1----:R1:W2:Y:S02]  /*9f00*/  SYNCS.PHASECHK.TRANS64.TRYWAIT P0, [R8+URZ+0xa0], R5 ;  /* 0x0000a005080075a7 */ /* 0x0022a400080011ff */
[----:B--2---:R-:W-:Y:S05]  /*9f10*/  @!P0 NANOSLEEP.SYNCS 0x989680 ;  /* 0x009896800000895d */ /* 0x004fea0003900000 */
[----:B------:R-:W2:Y:S02]  /*9f20*/  @!P0 SYNCS.PHASECHK.TRANS64 P0, [R8+URZ+0xa0], R5 ;  /* 0x0000a005080085a7 */ /* 0x000ea400080010ff */
[----:B--2---:R-:W-:Y:S05]  /*9f30*/  @!P0 BRA `(.L_x_76) ;  /* 0xfffffffc00f08947 */ /* 0x004fea000383ffff */
[----:B------:R-:W-:Y:S05]  /*9f40*/  BRA `(.L_x_162) ;  /* 0xffffffa000987947 */ /* 0x000fea000383ffff */
.L_x_79:
[----:B------:R-:W-:Y:S07]  /*9f50*/  MOV R0, UR21 ;  /* 0x0000001500007c02 */ /* 0x000fee0008000f00 */
.L_x_163:
[----:B-1----:R1:W2:Y:S02]  /*9f60*/  SYNCS.PHASECHK.TRANS64.TRYWAIT P1, [R0+URZ+0x98], R5 ;  /* 0x00009805000075a7 */ /* 0x0022a400080211ff */
[----:B--2---:R-:W-:Y:S05]  /*9f70*/  @!P1 NANOSLEEP.SYNCS 0x989680 ;  /* 0x009896800000995d */ /* 0x004fea0003900000 */
[----:B------:R-:W2:Y:S02]  /*9f80*/  @!P1 SYNCS.PHASECHK.TRANS64 P1, [R0+URZ+0x98], R5 ;  /* 0x00009805000095a7 */ /* 0x000ea400080210ff */
[----:B--2---:R-:W-:Y:S05]  /*9f90*/  @!P1 BRA `(.L_x_163) ;  /* 0xfffffffc00f09947 */ /* 0x004fea000383ffff */
[----:B------:R-:W-:Y:S05]  /*9fa0*/  BRA `(.L_x_78) ;  /* 0xffffffa800147947 */ /* 0x000fea000383ffff */
.L_x_82:
[----:B-1----:R-:W-:Y:S07]  /*9fb0*/  MOV R5, UR21 ;  /* 0x0000001500057c02 */ /* 0x002fee0008000f00 */
.L_x_164:
[----:B-1----:R1:W2:Y:S02]  /*9fc0*/  SYNCS.PHASECHK.TRANS64.TRYWAIT P0, [R5+URZ+0x70], R4 ;  /* 0x00007004050075a7 */ /* 0x0022a400080011ff */
[----:B--2---:R-:W-:Y:S05]  /*9fd0*/  @!P0 NANOSLEEP.SYNCS 0x989680 ;  /* 0x009896800000895d */ /* 0x004fea0003900000 */
[----:B------:R-:W2:Y:S02]  /*9fe0*/  @!P0 SYNCS.PHASECHK.TRANS64 P0, [R5+URZ+0x70], R4 ;  /* 0x00007004050085a7 */ /* 0x000ea400080010ff */
[----:B--2---:R-:W-:Y:S05]  /*9ff0*/  @!P0 BRA `(.L_x_164) ;  /* 0xfffffffc00f08947 */ /* 0x004fea000383ffff */
[----:B------:R-:W-:Y:S05]  /*a000*/  BRA `(.L_x_165) ;  /* 0xffffffa8006c7947 */ /* 0x000fea000383ffff */
.L_x_83:
[----:B------:R-:W-:Y:S07]  /*a010*/  MOV R5, UR21 ;  /* 0x0000001500057c02 */ /* 0x000fee0008000f00 */
.L_x_166:
[----:B-1----:R1:W2:Y:S02]  /*a020*/  SYNCS.PHASECHK.TRANS64.TRYWAIT P0, [R5+URZ+0x78], R4 ;  /* 0x00007804050075a7 */ /* 0x0022a400080011ff */
[----:B--2---:R-:W-:Y:S05]  /*a030*/  @!P0 NANOSLEEP.SYNCS 0x989680 ;  /* 0x009896800000895d */ /* 0x004fea0003900000 */
[----:B------:R-:W2:Y:S02]  /*a040*/  @!P0 SYNCS.PHASECHK.TRANS64 P0, [R5+URZ+0x78], R4 ;  /* 0x00007804050085a7 */ /* 0x000ea400080010ff */
[----:B--2---:R-:W-:Y:S05]  /*a050*/  @!P0 BRA `(.L_x_166) ;  /* 0xfffffffc00f08947 */ /* 0x004fea000383ffff */
[----:B------:R-:W-:Y:S05]  /*a060*/  BRA `(.L_x_167) ;  /* 0xffffffa800a47947 */ /* 0x000fea000383ffff */
.L_x_84:
[----:B-1----:R-:W-:Y:S07]  /*a070*/  MOV R5, UR21 ;  /* 0x0000001500057c02 */ /* 0x002fee0008000f00 */
.L_x_168:
[----:B-1----:R1:W2:Y:S02]  /*a080*/  SYNCS.PHASECHK.TRANS64.TRYWAIT P0, [R5+URZ+0x80], R4 ;  /* 0x00008004050075a7 */ /* 0x0022a400080011ff */
[----:B--2---:R-:W-:Y:S05]  /*a090*/  @!P0 NANOSLEEP.SYNCS 0x989680 ;  /* 0x009896800000895d */ /* 0x004fea0003900000 */
[----:B------:R-:W2:Y:S02]  /*a0a0*/  @!P0 SYNCS.PHASECHK.TRANS64 P0, [R5+URZ+0x80], R4 ;  /* 0x00008004050085a7 */ /* 0x000ea400080010ff */
[----:B--2---:R-:W-:Y:S05]  /*a0b0*/  @!P0 BRA `(.L_x_168) ;  /* 0xfffffffc00f08947 */ /* 0x004fea000383ffff */
[----:B------:R-:W-:Y:S05]  /*a0c0*/  BRA `(.L_x_169) ;  /* 0xffffffa800e87947 */ /* 0x000fea000383ffff */
.L_x_85:
[----:B-1----:R-:W-:Y:S07]  /*a0d0*/  MOV R5, UR21 ;  /* 0x0000001500057c02 */ /* 0x002fee0008000f00 */
.L_x_170:
[----:B-1----:R1:W2:Y:S02]  /*a0e0*/  SYNCS.PHASECHK.TRANS64.TRYWAIT P0, [R5+URZ+0x88], R4 ;  /* 0x00008804050075a7 */ /* 0x0022a400080011ff */
[----:B--2---:R-:W-:Y:S05]  /*a0f0*/  @!P0 NANOSLEEP.SYNCS 0x989680 ;  /* 0x009896800000895d */ /* 0x004fea0003900000 */
[----:B------:R-:W2:Y:S02]  /*a100*/  @!P0 SYNCS.PHASECHK.TRANS64 P0, [R5+URZ+0x88], R4 ;  /* 0x00008804050085a7 */ /* 0x000ea400080010ff */
[----:B--2---:R-:W-:Y:S05]  /*a110*/  @!P0 BRA `(.L_x_170) ;  /* 0xfffffffc00f08947 */ /* 0x004fea000383ffff */
[----:B------:R-:W-:Y:S05]  /*a120*/  BRA `(.L_x_171) ;  /* 0xffffffac00307947 */ /* 0x000fea000383ffff */
.L_x_87:
[----:B------:R-:W-:-:S07]  /*a130*/  MOV R0, UR21 ;  /* 0x0000001500007c02 */ /* 0x000fce0008000f00 */
.L_x_172:
[----:B-1----:R1:W2:Y:S02]  /*a140*/  SYNCS.PHASECHK.TRANS64.TRYWAIT P0, [R0+URZ+0x70], R3 ;  /* 0x00007003000075a7 */ /* 0x0022a400080011ff */
[----:B--2---:R-:W-:Y:S05]  /*a150*/  @!P0 NANOSLEEP.SYNCS 0x989680 ;  /* 0x009896800000895d */ /* 0x004fea0003900000 */
[----:B------:R-:W2:Y:S02]  /*a160*/  @!P0 SYNCS.PHASECHK.TRANS64 P0, [R0+URZ+0x70], R3 ;  /* 0x00007003000085a7 */ /* 0x000ea400080010ff */
[----:B--2---:R-:W-:Y:S05]  /*a170*/  @!P0 BRA `(.L_x_172) ;  /* 0xfffffffc00f08947 */ /* 0x004fea000383ffff */
[----:B------:R-:W-:Y:S05]  /*a180*/  BRA `(.L_x_173) ;  /* 0xffffffac00a47947 */ /* 0x000fea000383ffff */
.L_x_88:
[----:B-1----:R-:W-:-:S07]  /*a190*/  MOV R0, UR21 ;  /* 0x0000001500007c02 */ /* 0x002fce0008000f00 */
.L_x_174:
[----:B-1----:R1:W2:Y:S02]  /*a1a0*/  SYNCS.PHASECHK.TRANS64.TRYWAIT P0, [R0+URZ+0x78], R3 ;  /* 0x00007803000075a7 */ /* 0x0022a400080011ff */
[----:B--2---:R-:W-:Y:S05]  /*a1b0*/  @!P0 NANOSLEEP.SYNCS 0x989680 ;  /* 0x009896800000895d */ /* 0x004fea0003900000 */
[----:B------:R-:W2:Y:S02]  /*a1c0*/  @!P0 SYNCS.PHASECHK.TRANS64 P0, [R0+URZ+0x78], R3 ;  /* 0x00007803000085a7 */ /* 0x000ea400080010ff */
[----:B--2---:R-:W-:Y:S05]  /*a1d0*/  @!P0 BRA `(.L_x_174) ;  /* 0xfffffffc00f08947 */ /* 0x004fea000383ffff */
[----:B------:R-:W-:Y:S05]  /*a1e0*/  BRA `(.L_x_175) ;  /* 0xffffffac00947947 */ /* 0x000fea000383ffff */
.L_x_89:
[----:B-1----:R-:W-:-:S07]  /*a1f0*/  MOV R0, UR21 ;  /* 0x0000001500007c02 */ /* 0x002fce0008000f00 */
.L_x_176:
[----:B-1----:R1:W2:Y:S02]  /*a200*/  SYNCS.PHASECHK.TRANS64.TRYWAIT P0, [R0+URZ+0x80], R3 ;  /* 0x00008003000075a7 */ /* 0x0022a400080011ff */
[----:B--2---:R-:W-:Y:S05]  /*a210*/  @!P0 NANOSLEEP.SYNCS 0x989680 ;  /* 0x009896800000895d */ /* 0x004fea0003900000 */
[----:B------:R-:W2:Y:S02]  /*a220*/  @!P0 SYNCS.PHASECHK.TRANS64 P0, [R0+URZ+0x80], R3 ;  /* 0x00008003000085a7 */ /* 0x000ea400080010ff */
[----:B--2---:R-:W-:Y:S05]  /*a230*/  @!P0 BRA `(.L_x_176) ;  /* 0xfffffffc00f08947 */ /* 0x004fea000383ffff */
[----:B------:R-:W-:Y:S05]  /*a240*/  BRA `(.L_x_177) ;  /* 0xffffffac00847947 */ /* 0x000fea000383ffff */
.L_x_91:
[----:B-1----:R1:W2:Y:S02]  /*a250*/  SYNCS.PHASECHK.TRANS64.TRYWAIT P0, [R3+URZ+0xa0], R0 ;  /* 0x0000a000030075a7 */ /* 0x0022a400080011ff */
[----:B--2---:R-:W-:Y:S05]  /*a260*/  @!P0 NANOSLEEP.SYNCS 0x989680 ;  /* 0x009896800000895d */ /* 0x004fea0003900000 */
[----:B------:R-:W2:Y:S02]  /*a270*/  @!P0 SYNCS.PHASECHK.TRANS64 P0, [R3+URZ+0xa0], R0 ;  /* 0x0000a000030085a7 */ /* 0x000ea400080010ff */
[----:B--2---:R-:W-:Y:S05]  /*a280*/  @!P0 BRA `(.L_x_91) ;  /* 0xfffffffc00f08947 */ /* 0x004fea000383ffff */
[----:B------:R-:W-:Y:S05]  /*a290*/  BRA `(.L_x_178) ;  /* 0xffffffb000547947 */ /* 0x000fea000383ffff */
.L_x_102:
[----:B--2---:R2:W1:Y:S02]  /*a2a0*/  SYNCS.PHASECHK.TRANS64.TRYWAIT P1, [R2+URZ+0x50], R3 ;  /* 0x00005003020075a7 */ /* 0x00446400080211ff */
[----:B-1----:R-:W-:Y:S05]  /*a2b0*/  @!P1 NANOSLEEP.SYNCS 0x989680 ;  /* 0x009896800000995d */ /* 0x002fea0003900000 */
[----:B------:R-:W1:Y:S02]  /*a2c0*/  @!P1 SYNCS.PHASECHK.TRANS64 P1, [R2+URZ+0x50], R3 ;  /* 0x00005003020095a7 */ /* 0x000e6400080210ff */
[----:B-1----:R-:W-:Y:S05]  /*a2d0*/  @!P1 BRA `(.L_x_102) ;  /* 0xfffffffc00f09947 */ /* 0x002fea000383ffff */
[----:B------:R-:W-:Y:S05]  /*a2e0*/  BRA `(.L_x_101) ;  /* 0xffffffbc00cc7947 */ /* 0x000fea000383ffff */
.L_x_104:
[----:B--2---:R2:W4:Y:S02]  /*a2f0*/  SYNCS.PHASECHK.TRANS64.TRYWAIT P0, [R71+URZ+0xc0], R4 ;  /* 0x0000c004470075a7 */ /* 0x00452400080011ff */
[----:B----4-:R-:W-:Y:S05]  /*a300*/  @!P0 NANOSLEEP.SYNCS 0x989680 ;  /* 0x009896800000895d */ /* 0x010fea0003900000 */
[----:B------:R-:W4:Y:S02]  /*a310*/  @!P0 SYNCS.PHASECHK.TRANS64 P0, [R71+URZ+0xc0], R4 ;  /* 0x0000c004470085a7 */ /* 0x000f2400080010ff */
[----:B----4-:R-:W-:Y:S05]  /*a320*/  @!P0 BRA `(.L_x_104) ;  /* 0xfffffffc00f08947 */ /* 0x010fea000383ffff */
[----:B------:R-:W-:Y:S05]  /*a330*/  BRA `(.L_x_103) ;  /* 0xffffffc0001c7947 */ /* 0x000fea000383ffff */
.L_x_112:
[----:B---3--:R3:W4:Y:S02]  /*a340*/  SYNCS.PHASECHK.TRANS64.TRYWAIT P0, [R112+URZ+0x50], R3 ;  /* 0x00005003700075a7 */ /* 0x00872400080011ff */
[----:B----4-:R-:W-:Y:S05]  /*a350*/  @!P0 NANOSLEEP.SYNCS 0x989680 ;  /* 0x009896800000895d */ /* 0x010fea0003900000 */
[----:B------:R-:W4:Y:S02]  /*a360*/  @!P0 SYNCS.PHASECHK.TRANS64 P0, [R112+URZ+0x50], R3 ;  /* 0x00005003700085a7 */ /* 0x000f2400080010ff */
[----:B----4-:R-:W-:Y:S05]  /*a370*/  @!P0 BRA `(.L_x_112) ;  /* 0xfffffffc00f08947 */ /* 0x010fea000383ffff */
[----:B------:R-:W-:Y:S05]  /*a380*/  BRA `(.L_x_111) ;  /* 0xffffffcc00107947 */ /* 0x000fea000383ffff */
.L_x_120:
[----:B---3--:R3:W4:Y:S02]  /*a390*/  SYNCS.PHASECHK.TRANS64.TRYWAIT P0, [R112+URZ+0x50], R5 ;  /* 0x00005005700075a7 */ /* 0x00872400080011ff */
[----:B----4-:R-:W-:Y:S05]  /*a3a0*/  @!P0 NANOSLEEP.SYNCS 0x989680 ;  /* 0x009896800000895d */ /* 0x010fea0003900000 */
[----:B------:R-:W4:Y:S02]  /*a3b0*/  @!P0 SYNCS.PHASECHK.TRANS64 P0, [R112+URZ+0x50], R5 ;  /* 0x00005005700085a7 */ /* 0x000f2400080010ff */
[----:B----4-:R-:W-:Y:S05]  /*a3c0*/  @!P0 BRA `(.L_x_120) ;  /* 0xfffffffc00f08947 */ /* 0x010fea000383ffff */
[----:B------:R-:W-:Y:S05]  /*a3d0*/  BRA `(.L_x_119) ;  /* 0xffffffd800507947 */ /* 0x000fea000383ffff */
.L_x_128:
[----:B---3--:R3:W4:Y:S02]  /*a3e0*/  SYNCS.PHASECHK.TRANS64.TRYWAIT P0, [R102+URZ+0x50], R3 ;  /* 0x00005003660075a7 */ /* 0x00872400080011ff */
[----:B----4-:R-:W-:Y:S05]  /*a3f0*/  @!P0 NANOSLEEP.SYNCS 0x989680 ;  /* 0x009896800000895d */ /* 0x010fea0003900000 */
[----:B------:R-:W4:Y:S02]  /*a400*/  @!P0 SYNCS.PHASECHK.TRANS64 P0, [R102+URZ+0x50], R3 ;  /* 0x00005003660085a7 */ /* 0x000f2400080010ff */
[----:B----4-:R-:W-:Y:S05]  /*a410*/  @!P0 BRA `(.L_x_128) ;  /* 0xfffffffc00f08947 */ /* 0x010fea000383ffff */
[----:B------:R-:W-:Y:S05]  /*a420*/  BRA `(.L_x_127) ;  /* 0xffffffe4009c7947 */ /* 0x000fea000383ffff */
        .weak           $__internal_0_$__cuda_sm10x_tcgen05_guardrail_trap_col_being_dealloced_not_returned_by_alloc
        .type           $__internal_0_$__cuda_sm10x_tcgen05_guardrail_trap_col_being_dealloced_not_returned_by_alloc,@function
        .size           $__internal_0_$__cuda_sm10x_tcgen05_guardrail_trap_col_being_dealloced_not_returned_by_alloc,($__internal_1_$__cuda_sm10x_tcgen05_guardrail_trap_phase_invalid_during_alloc - $__internal_0_$__cuda_sm10x_tcgen05_guardrail_trap_col_being_dealloced_not_returned_by_alloc)
$__internal_0_$__cuda_sm10x_tcgen05_guardrail_trap_col_being_dealloced_not_returned_by_alloc:
[----:B------:R-:W-:Y:S05]  /*a430*/  BPT.TRAP 0x1 ;  /* 0x000000040000795c */ /* 0x000fea0000300000 */
[----:B------:R-:W-:-:S04]  /*a440*/  HFMA2 R3, -RZ, RZ, 0, 0 ;  /* 0x00000000ff037431 */ /* 0x000fc800000001ff */
[----:B------:R-:W-:Y:S05]  /*a450*/  RET.REL.NODEC R2 `(_ZN7cutlass13device_kernelINS_4gemm6kernel13GemmUniversalIN4cute5tupleIJiiiiEEENS1_10collective13CollectiveMmaINS1_35MainloopSm100TmaUmmaWarpSpecializedILi5ELi2ELi4ENS5_IJNS4_1CILi2EEENSA_ILi1EEESC_EEEEENS5_IJNSA_ILi64EEENSA_ILi256EEENSA_ILi128EEEEEENS_12float_e4m3_tENS5_IJlSC_lEEESJ_SK_NS4_8TiledMMAINS4_8MMA_AtomIJNS4_10MMA_TraitsINS4_19SM100_MMA_F8F6F4_SSEJSJ_SJ_fSF_SG_NS4_17integral_constantINS4_4UMMA5MajorELSR_0EEESS_NSP_INSQ_7ScaleInELST_0EEESU_EEEEEENS4_6LayoutINS5_IJSC_SC_SC_EEENS5_IJNSA_ILi0EEESZ_SZ_EEEEENS5_IJNS4_10UnderscoreES12_S12_EEEEENS4_13SM90_TMA_LOADENS4_14ComposedLayoutINS4_7SwizzleILi3ELi4ELi3EEENS4_18smem_ptr_flag_bitsILi8EEENSX_INS5_IJNSA_ILi8EEESH_EEENS5_IJSH_SC_EEEEEEEvNS4_8identityENS4_23SM90_TMA_LOAD_MULTICASTES1F_vS1G_EENS_8epilogue10collective18CollectiveEpilogueINS1J_23Sm100TmaWarpSpecializedILi4ELi2ELi32ELb0ELb0EEEJSI_NS5_IJNSX_ISF_SC_EES1O_EEESJ_SK_SJ_SK_NS1J_6fusion15FusionCallbacksIS1N_NS1Q_17LinearCombinationISJ_fSJ_fLNS_15FloatRoundStyleE2EEESI_S1P_JEEENS4_5SM1004TMEM4LOAD26SM100_TMEM_LOAD_16dp32b32xES15_NS16_INS17_ILi2ELi4ELi3EEES1A_NSX_INS5_IJS1B_SF_EEENS5_IJSF_SC_EEEEEEENS4_39AutoVectorizingCopyWithAssumedAlignmentILi128EEENS4_14SM90_TMA_STOREES24_S26_S26_EEEvvEEEEvNT_6ParamsE) ;  /* 0xffffff5802e87950 */ /* 0x000fea0003c3ffff */
        .weak           $__internal_1_$__cuda_sm10x_tcgen05_guardrail_trap_phase_invalid_during_alloc
        .type           $__internal_1_$__cuda_sm10x_tcgen05_guardrail_trap_phase_invalid_during_alloc,@function
        .size           $__internal_1_$__cuda_sm10x_tcgen05_guardrail_trap_phase_invalid_during_alloc,($__internal_2_$__cuda_sm10x_tcgen05_guardrail_trap_unallocated_columns_being_dealloced - $__internal_1_$__cuda_sm10x_tcgen05_guardrail_trap_phase_invalid_during_alloc)
$__internal_1_$__cuda_sm10x_tcgen05_guardrail_trap_phase_invalid_during_alloc:
[----:B------:R-:W-:Y:S05]  /*a460*/  BPT.TRAP 0x1 ;  /* 0x000000040000795c */ /* 0x000fea0000300000 */
[----:B------:R-:W-:-:S04]  /*a470*/  MOV R5, 0x0 ;  /* 0x0000000000057802 */ /* 0x000fc80000000f00 */
[----:B------:R-:W-:Y:S05]  /*a480*/  RET.REL.NODEC R4 `(_ZN7cutlass13device_kernelINS_4gemm6kernel13GemmUniversalIN4cute5tupleIJiiiiEEENS1_10collective13CollectiveMmaINS1_35MainloopSm100TmaUmmaWarpSpecializedILi5ELi2ELi4ENS5_IJNS4_1CILi2EEENSA_ILi1EEESC_EEEEENS5_IJNSA_ILi64EEENSA_ILi256EEENSA_ILi128EEEEEENS_12float_e4m3_tENS5_IJlSC_lEEESJ_SK_NS4_8TiledMMAINS4_8MMA_AtomIJNS4_10MMA_TraitsINS4_19SM100_MMA_F8F6F4_SSEJSJ_SJ_fSF_SG_NS4_17integral_constantINS4_4UMMA5MajorELSR_0EEESS_NSP_INSQ_7ScaleInELST_0EEESU_EEEEEENS4_6LayoutINS5_IJSC_SC_SC_EEENS5_IJNSA_ILi0EEESZ_SZ_EEEEENS5_IJNS4_10UnderscoreES12_S12_EEEEENS4_13SM90_TMA_LOADENS4_14ComposedLayoutINS4_7SwizzleILi3ELi4ELi3EEENS4_18smem_ptr_flag_bitsILi8EEENSX_INS5_IJNSA_ILi8EEESH_EEENS5_IJSH_SC_EEEEEEEvNS4_8identityENS4_23SM90_TMA_LOAD_MULTICASTES1F_vS1G_EENS_8epilogue10collective18CollectiveEpilogueINS1J_23Sm100TmaWarpSpecializedILi4ELi2ELi32ELb0ELb0EEEJSI_NS5_IJNSX_ISF_SC_EES1O_EEESJ_SK_SJ_SK_NS1J_6fusion15FusionCallbacksIS1N_NS1Q_17LinearCombinationISJ_fSJ_fLNS_15FloatRoundStyleE2EEESI_S1P_JEEENS4_5SM1004TMEM4LOAD26SM100_TMEM_LOAD_16dp32b32xES15_NS16_INS17_ILi2ELi4ELi3EEES1A_NSX_INS5_IJS1B_SF_EEENS5_IJSF_SC_EEEEEEENS4_39AutoVectorizingCopyWithAssumedAlignmentILi128EEENS4_14SM90_TMA_STOREES24_S26_S26_EEEvvEEEEvNT_6ParamsE) ;  /* 0xffffff5804dc7950 */ /* 0x000fea0003c3ffff */
        .weak           $__internal_2_$__cuda_sm10x_tcgen05_guardrail_trap_unallocated_columns_being_dealloced
        .type           $__internal_2_$__cuda_sm10x_tcgen05_guardrail_trap_unallocated_columns_being_dealloced,@function
        .size           $__internal_2_$__cuda_sm10x_tcgen05_guardrail_trap_unallocated_columns_being_dealloced,(.L_x_180 - $__internal_2_$__cuda_sm10x_tcgen05_guardrail_trap_unallocated_columns_being_dealloced)
$__internal_2_$__cuda_sm10x_tcgen05_guardrail_trap_unallocated_columns_being_dealloced:
[----:B------:R-:W-:Y:S05]  /*a490*/  BPT.TRAP 0x1 ;  /* 0x000000040000795c */ /* 0x000fea0000300000 */
[----:B------:R-:W-:-:S04]  /*a4a0*/  HFMA2 R3, -RZ, RZ, 0, 0 ;  /* 0x00000000ff037431 */ /* 0x000fc800000001ff */
[----:B------:R-:W-:Y:S05]  /*a4b0*/  RET.REL.NODEC R2 `(_ZN7cutlass13device_kernelINS_4gemm6kernel13GemmUniversalIN4cute5tupleIJiiiiEEENS1_10collective13CollectiveMmaINS1_35MainloopSm100TmaUmmaWarpSpecializedILi5ELi2ELi4ENS5_IJNS4_1CILi2EEENSA_ILi1EEESC_EEEEENS5_IJNSA_ILi64EEENSA_ILi256EEENSA_ILi128EEEEEENS_12float_e4m3_tENS5_IJlSC_lEEESJ_SK_NS4_8TiledMMAINS4_8MMA_AtomIJNS4_10MMA_TraitsINS4_19SM100_MMA_F8F6F4_SSEJSJ_SJ_fSF_SG_NS4_17integral_constantINS4_4UMMA5MajorELSR_0EEESS_NSP_INSQ_7ScaleInELST_0EEESU_EEEEEENS4_6LayoutINS5_IJSC_SC_SC_EEENS5_IJNSA_ILi0EEESZ_SZ_EEEEENS5_IJNS4_10UnderscoreES12_S12_EEEEENS4_13SM90_TMA_LOADENS4_14ComposedLayoutINS4_7SwizzleILi3ELi4ELi3EEENS4_18smem_ptr_flag_bitsILi8EEENSX_INS5_IJNSA_ILi8EEESH_EEENS5_IJSH_SC_EEEEEEEvNS4_8identityENS4_23SM90_TMA_LOAD_MULTICASTES1F_vS1G_EENS_8epilogue10collective18CollectiveEpilogueINS1J_23Sm100TmaWarpSpecializedILi4ELi2ELi32ELb0ELb0EEEJSI_NS5_IJNSX_ISF_SC_EES1O_EEESJ_SK_SJ_SK_NS1J_6fusion15FusionCallbacksIS1N_NS1Q_17LinearCombinationISJ_fSJ_fLNS_15FloatRoundStyleE2EEESI_S1P_JEEENS4_5SM1004TMEM4LOAD26SM100_TMEM_LOAD_16dp32b32xES15_NS16_INS17_ILi2ELi4ELi3EEES1A_NSX_INS5_IJS1B_SF_EEENS5_IJSF_SC_EEEEEEENS4_39AutoVectorizingCopyWithAssumedAlignmentILi128EEENS4_14SM90_TMA_STOREES24_S26_S26_EEEvvEEEEvNT_6ParamsE) ;  /* 0xffffff5802d07950 */ /* 0x000fea0003c3ffff */
.L_x_179:
[----:B------:R-:W-:-:S00]  /*a4c0*/  BRA `(.L_x_179) ;  /* 0xfffffffc00fc7947 */ /* 0x000fc0000383ffff */
[----:B------:R-:W-:-:S00]  /*a4d0*/  NOP ;  /* 0x0000000000007918 */ /* 0x000fc00000000000 */
        /* <DEDUP_REMOVED lines=10> */
.L_x_180:


//--------------------- .nv.global.init           --------------------------
	.section	.nv.global.init,"aw",@progbits
.nv.global.init:
	.type		$str$27,@object
	.size		$str$27,($str$28 - $str$27)
$str$27:
        /*0000*/ 	.byte	0x28, 0x61, 0x64, 0x64, 0x72, 0x65, 0x73, 0x73, 0x20, 0x26, 0x20, 0x6d, 0x61, 0x73, 0x6b, 0x29
        /*0010*/ 	.byte	0x20, 0x3d, 0x3d, 0x20, 0x30, 0x00
	.type		$str$28,@object
	.size		$str$28,($str$26 - $str$28)
$str$28:
        /*0016*/ 	.byte	0x2f, 0x74, 0x6d, 0x70, 0x2f, 0x63, 0x75, 0x74, 0x6c, 0x61, 0x73, 0x73, 0x5f, 0x73, 0x77, 0x65
        /*0026*/ 	.byte	0x65, 0x70, 0x5f, 0x73, 0x72, 0x63, 0x2f, 0x69, 0x6e, 0x63, 0x6c, 0x75, 0x64, 0x65, 0x2f, 0x63
        /*0036*/ 	.byte	0x75, 0x74, 0x65, 0x2f, 0x70, 0x6f, 0x69, 0x6e, 0x74, 0x65, 0x72, 0x5f, 0x66, 0x6c, 0x61, 0x67
        /*0046*/ 	.byte	0x67, 0x65, 0x64, 0x2e, 0x68, 0x70, 0x70, 0x00
	.type		$str$26,@object
	.size		$str$26,($str$25 - $str$26)
$str$26:
        /*004e*/ 	.byte	0x2f, 0x74, 0x6d, 0x70, 0x2f, 0x63, 0x75, 0x74, 0x6c, 0x61, 0x73, 0x73, 0x5f, 0x73, 0x77, 0x65
        /*005e*/ 	.byte	0x65, 0x70, 0x5f, 0x73, 0x72, 0x63, 0x2f, 0x69, 0x6e, 0x63, 0x6c, 0x75, 0x64, 0x65, 0x2f, 0x63
        /*006e*/ 	.byte	0x75, 0x74, 0x65, 0x2f, 0x61, 0x74, 0x6f, 0x6d, 0x2f, 0x63, 0x6f, 0x70, 0x79, 0x5f, 0x74, 0x72
        /*007e*/ 	.byte	0x61, 0x69, 0x74, 0x73, 0x5f, 0x73, 0x6d, 0x31, 0x30, 0x30, 0x2e, 0x68, 0x70, 0x70, 0x00
	.type		$str$25,@object
	.size		$str$25,(__unnamed_1 - $str$25)
$str$25:
        /*008d*/ 	.byte	0x28, 0x28, 0x75, 0x69, 0x6e, 0x74, 0x33, 0x32, 0x5f, 0x74, 0x28, 0x74, 0x68, 0x72, 0x65, 0x61
        /*009d*/ 	.byte	0x64, 0x49, 0x64, 0x78, 0x2e, 0x78, 0x29, 0x20, 0x2f, 0x20, 0x33, 0x32, 0x29, 0x20, 0x25, 0x20
        /*00ad*/ 	.byte	0x34, 0x29, 0x20, 0x3d, 0x3d, 0x20, 0x28, 0x28, 0x28, 0x74, 0x6d, 0x65, 0x6d, 0x5f, 0x61, 0x64
        /*00bd*/ 	.byte	0x64, 0x72, 0x20, 0x3e, 0x3e, 0x20, 0x31, 0x36, 0x29, 0x20, 0x2f, 0x20, 0x33, 0x32, 0x29, 0x20
        /*00cd*/ 	.byte	0x25, 0x20, 0x34, 0x29, 0x00
	.type		__unnamed_1,@object
	.size		__unnamed_1,(__unnamed_2 - __unnamed_1)
__unnamed_1:
        /*00d2*/ 	.byte	0x61, 0x75, 0x74, 0x6f, 0x20, 0x63, 0x75, 0x74, 0x65, 0x3a, 0x3a, 0x61, 0x73, 0x5f, 0x70, 0x6f
        /* <DEDUP_REMOVED lines=24> */
        /*0262*/ 	.byte	0x3c, 0x34, 0x30, 0x39, 0x36, 0x3e, 0x3e, 0x3e, 0x3e, 0x5d, 0x00
	.type		__unnamed_2,@object
	.size		__unnamed_2,(__unnamed_3 - __unnamed_2)
__unnamed_2:
        /* <DEDUP_REMOVED lines=26> */
	.type		__unnamed_3,@object
	.size		__unnamed_3,(.L_3 - __unnamed_3)
__unnamed_3:
        /* <DEDUP_REMOVED lines=40> */
        /*0688*/ 	.byte	0x74, 0x65, 0x3a, 0x3a, 0x43, 0x3c, 0x30, 0x3e, 0x3e, 0x3e, 0x3e, 0x5d, 0x00
.L_3:


//--------------------- .nv.shared._ZN7cutlass13device_kernelINS_4gemm6kernel13GemmUniversalIN4cute5tupleIJiiiiEEENS1_10collective13CollectiveMmaINS1_35MainloopSm100TmaUmmaWarpSpecializedILi5ELi2ELi4ENS5_IJNS4_1CILi2EEENSA_ILi1EEESC_EEEEENS5_IJNSA_ILi64EEENSA_ILi256EEENSA_ILi128EEEEEENS_12float_e4m3_tENS5_IJlSC_lEEESJ_SK_NS4_8TiledMMAINS4_8MMA_AtomIJNS4_10MMA_TraitsINS4_19SM100_MMA_F8F6F4_SSEJSJ_SJ_fSF_SG_NS4_17integral_constantINS4_4UMMA5MajorELSR_0EEESS_NSP_INSQ_7ScaleInELST_0EEESU_EEEEEENS4_6LayoutINS5_IJSC_SC_SC_EEENS5_IJNSA_ILi0EEESZ_SZ_EEEEENS5_IJNS4_10UnderscoreES12_S12_EEEEENS4_13SM90_TMA_LOADENS4_14ComposedLayoutINS4_7SwizzleILi3ELi4ELi3EEENS4_18smem_ptr_flag_bitsILi8EEENSX_INS5_IJNSA_ILi8EEESH_EEENS5_IJSH_SC_EEEEEEEvNS4_8identityENS4_23SM90_TMA_LOAD_MULTICASTES1F_vS1G_EENS_8epilogue10collective18CollectiveEpilogueINS1J_23Sm100TmaWarpSpecializedILi4ELi2ELi32ELb0ELb0EEEJSI_NS5_IJNSX_ISF_SC_EES1O_EEESJ_SK_SJ_SK_NS1J_6fusion15FusionCallbacksIS1N_NS1Q_17LinearCombinationISJ_fSJ_fLNS_15FloatRoundStyleE2EEESI_S1P_JEEENS4_5SM1004TMEM4LOAD26SM100_TMEM_LOAD_16dp32b32xES15_NS16_INS17_ILi2ELi4ELi3EEES1A_NSX_INS5_IJS1B_SF_EEENS5_IJSF_SC_EEEEEEENS4_39AutoVectorizingCopyWithAssumedAlignmentILi128EEENS4_14SM90_TMA_STOREES24_S26_S26_EEEvvEEEEvNT_6ParamsE --------------------------
	.section	.nv.shared._ZN7cutlass13device_kernelINS_4gemm6kernel13GemmUniversalIN4cute5tupleIJiiiiEEENS1_10collective13CollectiveMmaINS1_35MainloopSm100TmaUmmaWarpSpecializedILi5ELi2ELi4ENS5_IJNS4_1CILi2EEENSA_ILi1EEESC_EEEEENS5_IJNSA_ILi64EEENSA_ILi256EEENSA_ILi128EEEEEENS_12float_e4m3_tENS5_IJlSC_lEEESJ_SK_NS4_8TiledMMAINS4_8MMA_AtomIJNS4_10MMA_TraitsINS4_19SM100_MMA_F8F6F4_SSEJSJ_SJ_fSF_SG_NS4_17integral_constantINS4_4UMMA5MajorELSR_0EEESS_NSP_INSQ_7ScaleInELST_0EEESU_EEEEEENS4_6LayoutINS5_IJSC_SC_SC_EEENS5_IJNSA_ILi0EEESZ_SZ_EEEEENS5_IJNS4_10UnderscoreES12_S12_EEEEENS4_13SM90_TMA_LOADENS4_14ComposedLayoutINS4_7SwizzleILi3ELi4ELi3EEENS4_18smem_ptr_flag_bitsILi8EEENSX_INS5_IJNSA_ILi8EEESH_EEENS5_IJSH_SC_EEEEEEEvNS4_8identityENS4_23SM90_TMA_LOAD_MULTICASTES1F_vS1G_EENS_8epilogue10collective18CollectiveEpilogueINS1J_23Sm100TmaWarpSpecializedILi4ELi2ELi32ELb0ELb0EEEJSI_NS5_IJNSX_ISF_SC_EES1O_EEESJ_SK_SJ_SK_NS1J_6fusion15FusionCallbacksIS1N_NS1Q_17LinearCombinationISJ_fSJ_fLNS_15FloatRoundStyleE2EEESI_S1P_JEEENS4_5SM1004TMEM4LOAD26SM100_TMEM_LOAD_16dp32b32xES15_NS16_INS17_ILi2ELi4ELi3EEES1A_NSX_INS5_IJS1B_SF_EEENS5_IJSF_SC_EEEEEEENS4_39AutoVectorizingCopyWithAssumedAlignmentILi128EEENS4_14SM90_TMA_STOREES24_S26_S26_EEEvvEEEEvNT_6ParamsE,"aw",@nobits
	.sectionflags	@""
	.align	16
	.zero		1024


//--------------------- .nv.shared.reserved.0     --------------------------
	.section	.nv.shared.reserved.0,"aw",@nobits
	.weak		__nv_reservedSMEM_offset_0_alias
	.size		__nv_reservedSMEM_offset_0_alias, 0, 64
	.other		__nv_reservedSMEM_offset_0_alias,@"STO_CUDA_RESERVED_SHARED STV_DEFAULT"
__nv_reservedSMEM_offset_0_alias:
	.zero		0
.nv.shared.reserved.0:
	.zero		64
	.weak		__nv_reservedSMEM_tcgen05_partition
	.type		__nv_reservedSMEM_tcgen05_partition,@object
	.size		__nv_reservedSMEM_tcgen05_partition,(.L_0 - __nv_reservedSMEM_tcgen05_partition)
__nv_reservedSMEM_tcgen05_partition:
	.zero		32
.L_0:


//--------------------- .nv.global                --------------------------
	.section	.nv.global,"aw",@nobits
.nv.global:
	.type		_ZN40_INTERNAL_68103c68_4_k_cu_32525010_272654cute1_E,@object
	.size		_ZN40_INTERNAL_68103c68_4_k_cu_32525010_272654cute1_E,(_ZN40_INTERNAL_68103c68_4_k_cu_32525010_272654cuda3std3__45__cpo6cbeginE - _ZN40_INTERNAL_68103c68_4_k_cu_32525010_272654cute1_E)
_ZN40_INTERNAL_68103c68_4_k_cu_32525010_272654cute1_E:
	.zero		1
	.type		_ZN40_INTERNAL_68103c68_4_k_cu_32525010_272654cuda3std3__45__cpo6cbeginE,@object
	.size		_ZN40_INTERNAL_68103c68_4_k_cu_32525010_272654cuda3std3__45__cpo6cbeginE,(_ZN40_INTERNAL_68103c68_4_k_cu_32525010_272654cuda3std3__48in_placeE - _ZN40_INTERNAL_68103c68_4_k_cu_32525010_272654cuda3std3__45__cpo6cbeginE)
_ZN40_INTERNAL_68103c68_4_k_cu_32525010_272654cuda3std3__45__cpo6cbeginE:
	.zero		1
	.type		_ZN40_INTERNAL_68103c68_4_k_cu_32525010_272654cuda3std3__48in_placeE,@object
	.size		_ZN40_INTERNAL_68103c68_4_k_cu_32525010_272654cuda3std3__48in_placeE,(_ZN40_INTERNAL_68103c68_4_k_cu_32525010_272654cuda3std6ranges3__45__cpo9iter_moveE - _ZN40_INTERNAL_68103c68_4_k_cu_32525010_272654cuda3std3__48in_placeE)
_ZN40_INTERNAL_68103c68_4_k_cu_32525010_272654cuda3std3__48in_placeE:
	.zero		1
	.type		_ZN40_INTERNAL_68103c68_4_k_cu_32525010_272654cuda3std6ranges3__45__cpo9iter_moveE,@object
	.size		_ZN40_INTERNAL_68103c68_4_k_cu_32525010_272654cuda3std6ranges3__45__cpo9iter_moveE,(_ZN40_INTERNAL_68103c68_4_k_cu_32525010_272654cuda3std3__45__cpo5beginE - _ZN40_INTERNAL_68103c68_4_k_cu_32525010_272654cuda3std6ranges3__45__cpo9iter_moveE)
_ZN40_INTERNAL_68103c68_4_k_cu_32525010_272654cuda3std6ranges3__45__cpo9iter_moveE:
	.zero		1
	.type		_ZN40_INTERNAL_68103c68_4_k_cu_32525010_272654cuda3std3__45__cpo5beginE,@object
	.size		_ZN40_INTERNAL_68103c68_4_k_cu_32525010_272654cuda3std3__45__cpo5beginE,(_ZN40_INTERNAL_68103c68_4_k_cu_32525010_272654cuda3std3__442_GLOBAL__N__68103c68_4_k_cu_32525010_272656ignoreE - _ZN40_INTERNAL_68103c68_4_k_cu_32525010_272654cuda3std3__45__cpo5beginE)
_ZN40_INTERNAL_68103c68_4_k_cu_32525010_272654cuda3std3__45__cpo5beginE:
	.zero		1
	.type		_ZN40_INTERNAL_68103c68_4_k_cu_32525010_272654cuda3std3__442_GLOBAL__N__68103c68_4_k_cu_32525010_272656ignoreE,@object
	.size		_ZN40_INTERNAL_68103c68_4_k_cu_32525010_272654cuda3std3__442_GLOBAL__N__68103c68_4_k_cu_32525010_272656ignoreE,(_ZN40_INTERNAL_68103c68_4_k_cu_32525010_272654cute7productE - _ZN40_INTERNAL_68103c68_4_k_cu_32525010_272654cuda3std3__442_GLOBAL__N__68103c68_4_k_cu_32525010_272656ignoreE)
_ZN40_INTERNAL_68103c68_4_k_cu_32525010_272654cuda3std3__442_GLOBAL__N__68103c68_4_k_cu_32525010_272656ignoreE:
	.zero		1
	.type		_ZN40_INTERNAL_68103c68_4_k_cu_32525010_272654cute7productE,@object
	.size		_ZN40_INTERNAL_68103c68_4_k_cu_32525010_272654cute7productE,(_ZN40_INTERNAL_68103c68_4_k_cu_32525010_272654cuda3std3__45__cpo3endE - _ZN40_INTERNAL_68103c68_4_k_cu_32525010_272654cute7productE)
_ZN40_INTERNAL_68103c68_4_k_cu_32525010_272654cute7productE:
	.zero		1
	.type		_ZN40_INTERNAL_68103c68_4_k_cu_32525010_272654cuda3std3__45__cpo3endE,@object
	.size		_ZN40_INTERNAL_68103c68_4_k_cu_32525010_272654cuda3std3__45__cpo3endE,(_ZN40_INTERNAL_68103c68_4_k_cu_32525010_272654cuda3std3__419piecewise_constructE - _ZN40_INTERNAL_68103c68_4_k_cu_32525010_272654cuda3std3__45__cpo3endE)
_ZN40_INTERNAL_68103c68_4_k_cu_32525010_272654cuda3std3__45__cpo3endE:
	.zero		1
	.type		_ZN40_INTERNAL_68103c68_4_k_cu_32525010_272654cuda3std3__419piecewise_constructE,@object
	.size		_ZN40_INTERNAL_68103c68_4_k_cu_32525010_272654cuda3std3__419piecewise_constructE,(_ZN40_INTERNAL_68103c68_4_k_cu_32525010_272654cuda3std3__45__cpo4cendE - _ZN40_INTERNAL_68103c68_4_k_cu_32525010_272654cuda3std3__419piecewise_constructE)
_ZN40_INTERNAL_68103c68_4_k_cu_32525010_272654cuda3std3__419piecewise_constructE:
	.zero		1
	.type		_ZN40_INTERNAL_68103c68_4_k_cu_32525010_272654cuda3std3__45__cpo4cendE,@object
	.size		_ZN40_INTERNAL_68103c68_4_k_cu_32525010_272654cuda3std3__45__cpo4cendE,(_ZN40_INTERNAL_68103c68_4_k_cu_32525010_272654cuda3std6ranges3__45__cpo4swapE - _ZN40_INTERNAL_68103c68_4_k_cu_32525010_272654cuda3std3__45__cpo4cendE)
_ZN40_INTERNAL_68103c68_4_k_cu_32525010_272654cuda3std3__45__cpo4cendE:
	.zero		1
	.type		_ZN40_INTERNAL_68103c68_4_k_cu_32525010_272654cuda3std6ranges3__45__cpo4swapE,@object
	.size		_ZN40_INTERNAL_68103c68_4_k_cu_32525010_272654cuda3std6ranges3__45__cpo4swapE,(.L_11 - _ZN40_INTERNAL_68103c68_4_k_cu_32525010_272654cuda3std6ranges3__45__cpo4swapE)
_ZN40_INTERNAL_68103c68_4_k_cu_32525010_272654cuda3std6ranges3__45__cpo4swapE:
	.zero		1
.L_11:


//--------------------- .nv.constant0._ZN7cutlass13device_kernelINS_4gemm6kernel13GemmUniversalIN4cute5tupleIJiiiiEEENS1_10collective13CollectiveMmaINS1_35MainloopSm100TmaUmmaWarpSpecializedILi5ELi2ELi4ENS5_IJNS4_1CILi2EEENSA_ILi1EEESC_EEEEENS5_IJNSA_ILi64EEENSA_ILi256EEENSA_ILi128EEEEEENS_12float_e4m3_tENS5_IJlSC_lEEESJ_SK_NS4_8TiledMMAINS4_8MMA_AtomIJNS4_10MMA_TraitsINS4_19SM100_MMA_F8F6F4_SSEJSJ_SJ_fSF_SG_NS4_17integral_constantINS4_4UMMA5MajorELSR_0EEESS_NSP_INSQ_7ScaleInELST_0EEESU_EEEEEENS4_6LayoutINS5_IJSC_SC_SC_EEENS5_IJNSA_ILi0EEESZ_SZ_EEEEENS5_IJNS4_10UnderscoreES12_S12_EEEEENS4_13SM90_TMA_LOADENS4_14ComposedLayoutINS4_7SwizzleILi3ELi4ELi3EEENS4_18smem_ptr_flag_bitsILi8EEENSX_INS5_IJNSA_ILi8EEESH_EEENS5_IJSH_SC_EEEEEEEvNS4_8identityENS4_23SM90_TMA_LOAD_MULTICASTES1F_vS1G_EENS_8epilogue10collective18CollectiveEpilogueINS1J_23Sm100TmaWarpSpecializedILi4ELi2ELi32ELb0ELb0EEEJSI_NS5_IJNSX_ISF_SC_EES1O_EEESJ_SK_SJ_SK_NS1J_6fusion15FusionCallbacksIS1N_NS1Q_17LinearCombinationISJ_fSJ_fLNS_15FloatRoundStyleE2EEESI_S1P_JEEENS4_5SM1004TMEM4LOAD26SM100_TMEM_LOAD_16dp32b32xES15_NS16_INS17_ILi2ELi4ELi3EEES1A_NSX_INS5_IJS1B_SF_EEENS5_IJSF_SC_EEEEEEENS4_39AutoVectorizingCopyWithAssumedAlignmentILi128EEENS4_14SM90_TMA_STOREES24_S26_S26_EEEvvEEEEvNT_6ParamsE --------------------------
	.section	.nv.constant0._ZN7cutlass13device_kernelINS_4gemm6kernel13GemmUniversalIN4cute5tupleIJiiiiEEENS1_10collective13CollectiveMmaINS1_35MainloopSm100TmaUmmaWarpSpecializedILi5ELi2ELi4ENS5_IJNS4_1CILi2EEENSA_ILi1EEESC_EEEEENS5_IJNSA_ILi64EEENSA_ILi256EEENSA_ILi128EEEEEENS_12float_e4m3_tENS5_IJlSC_lEEESJ_SK_NS4_8TiledMMAINS4_8MMA_AtomIJNS4_10MMA_TraitsINS4_19SM100_MMA_F8F6F4_SSEJSJ_SJ_fSF_SG_NS4_17integral_constantINS4_4UMMA5MajorELSR_0EEESS_NSP_INSQ_7ScaleInELST_0EEESU_EEEEEENS4_6LayoutINS5_IJSC_SC_SC_EEENS5_IJNSA_ILi0EEESZ_SZ_EEEEENS5_IJNS4_10UnderscoreES12_S12_EEEEENS4_13SM90_TMA_LOADENS4_14ComposedLayoutINS4_7SwizzleILi3ELi4ELi3EEENS4_18smem_ptr_flag_bitsILi8EEENSX_INS5_IJNSA_ILi8EEESH_EEENS5_IJSH_SC_EEEEEEEvNS4_8identityENS4_23SM90_TMA_LOAD_MULTICASTES1F_vS1G_EENS_8epilogue10collective18CollectiveEpilogueINS1J_23Sm100TmaWarpSpecializedILi4ELi2ELi32ELb0ELb0EEEJSI_NS5_IJNSX_ISF_SC_EES1O_EEESJ_SK_SJ_SK_NS1J_6fusion15FusionCallbacksIS1N_NS1Q_17LinearCombinationISJ_fSJ_fLNS_15FloatRoundStyleE2EEESI_S1P_JEEENS4_5SM1004TMEM4LOAD26SM100_TMEM_LOAD_16dp32b32xES15_NS16_INS17_ILi2ELi4ELi3EEES1A_NSX_INS5_IJS1B_SF_EEENS5_IJSF_SC_EEEEEEENS4_39AutoVectorizingCopyWithAssumedAlignmentILi128EEENS4_14SM90_TMA_STOREES24_S26_S26_EEEvvEEEEvNT_6ParamsE,"a",@progbits
	.sectionflags	@""
	.align	4
.nv.constant0._ZN7cutlass13device_kernelINS_4gemm6kernel13GemmUniversalIN4cute5tupleIJiiiiEEENS1_10collective13CollectiveMmaINS1_35MainloopSm100TmaUmmaWarpSpecializedILi5ELi2ELi4ENS5_IJNS4_1CILi2EEENSA_ILi1EEESC_EEEEENS5_IJNSA_ILi64EEENSA_ILi256EEENSA_ILi128EEEEEENS_12float_e4m3_tENS5_IJlSC_lEEESJ_SK_NS4_8TiledMMAINS4_8MMA_AtomIJNS4_10MMA_TraitsINS4_19SM100_MMA_F8F6F4_SSEJSJ_SJ_fSF_SG_NS4_17integral_constantINS4_4UMMA5MajorELSR_0EEESS_NSP_INSQ_7ScaleInELST_0EEESU_EEEEEENS4_6LayoutINS5_IJSC_SC_SC_EEENS5_IJNSA_ILi0EEESZ_SZ_EEEEENS5_IJNS4_10UnderscoreES12_S12_EEEEENS4_13SM90_TMA_LOADENS4_14ComposedLayoutINS4_7SwizzleILi3ELi4ELi3EEENS4_18smem_ptr_flag_bitsILi8EEENSX_INS5_IJNSA_ILi8EEESH_EEENS5_IJSH_SC_EEEEEEEvNS4_8identityENS4_23SM90_TMA_LOAD_MULTICASTES1F_vS1G_EENS_8epilogue10collective18CollectiveEpilogueINS1J_23Sm100TmaWarpSpecializedILi4ELi2ELi32ELb0ELb0EEEJSI_NS5_IJNSX_ISF_SC_EES1O_EEESJ_SK_SJ_SK_NS1J_6fusion15FusionCallbacksIS1N_NS1Q_17LinearCombinationISJ_fSJ_fLNS_15FloatRoundStyleE2EEESI_S1P_JEEENS4_5SM1004TMEM4LOAD26SM100_TMEM_LOAD_16dp32b32xES15_NS16_INS17_ILi2ELi4ELi3EEES1A_NSX_INS5_IJS1B_SF_EEENS5_IJSF_SC_EEEEEEENS4_39AutoVectorizingCopyWithAssumedAlignmentILi128EEENS4_14SM90_TMA_STOREES24_S26_S26_EEEvvEEEEvNT_6ParamsE:
	.zero		2944


//--------------------- SYMBOLS --------------------------

	.type		.nv.reservedSmem.offset0,@object
	.size		.nv.reservedSmem.offset0,0x4
	.type		.nv.reservedSmem.cap,@object
	.size		.nv.reservedSmem.cap,0x4
	.type		__assertfail,@function
